def attn_fwd(
    Q,
    K,
    V,
    Out,
    Lse,
    sm_scale,
    stride_qz,
    stride_qh,
    stride_qm,
    stride_qk,
    stride_kz,
    stride_kh,
    stride_kn,
    stride_kk,
    stride_vz,
    stride_vh,
    stride_vn,
    stride_vk,
    stride_oz,
    stride_oh,
    stride_om,
    stride_ok,
    seqlen_q,
    seqlen_k,
    BLOCK_M: tl.constexpr,
    BLOCK_N: tl.constexpr,
    HEAD_DIM: tl.constexpr,
    CAUSAL: tl.constexpr,
):
    start_m = tl.program_id(0)
    off_hz = tl.program_id(1)
    q_off = off_hz * stride_qh
    k_off = off_hz * stride_kh
    v_off = off_hz * stride_vh
    offs_m = start_m * BLOCK_M + tl.arange(0, BLOCK_M)
    offs_d = tl.arange(0, HEAD_DIM)
    offs_n = tl.arange(0, BLOCK_N)
    q_ptrs = Q + q_off + offs_m[:, None] * stride_qm + offs_d[None, :] * stride_qk
    k_ptrs = K + k_off + offs_d[:, None] * stride_kk + offs_n[None, :] * stride_kn
    v_ptrs = V + v_off + offs_n[:, None] * stride_vn + offs_d[None, :] * stride_vk
    m_i = tl.full([BLOCK_M], float("-inf"), dtype=tl.float32)
    l_i = tl.zeros([BLOCK_M], dtype=tl.float32) + 1.0
    acc = tl.zeros([BLOCK_M, HEAD_DIM], dtype=tl.float32)
    q = tl.load(q_ptrs)
    acc, l_i, m_i = _attn_fwd_inner(
        acc,
        l_i,
        m_i,
        q,
        k_ptrs,
        v_ptrs,
        sm_scale,
        stride_kn,
        stride_vn,
        start_m,
        seqlen_k,
        BLOCK_M,
        BLOCK_N,
        HEAD_DIM,
        CAUSAL,
    )
    acc = acc / l_i[:, None]
    lse = m_i + tl.math.log2(l_i) / 1.4426950408889634
    o_ptrs = (
        Out
        + off_hz * stride_oh
        + offs_m[:, None] * stride_om
        + offs_d[None, :] * stride_ok
    )
    tl.store(o_ptrs, acc.to(Out.dtype.element_ty))
    tl.store(Lse + off_hz * seqlen_q + offs_m, lse)

# config = {"BLOCK_M": 128, "BLOCK_N": 32, "HEAD_DIM": 128, "arch": "sm_80", "causal": true, "dtype": "bf16", "num_stages": 2, "num_warps": 8}
# arch = sm_80


// ===== COMPILED SASS (sm_80) =====

	.target	sm_80

	.elftype	@"ET_EXEC"


//--------------------- .note.nv.tkinfo           --------------------------
	.section	.note.nv.tkinfo,"",@"SHT_NOTE"
	.sectionflags	@"SHF_NOTE_NV_TKINFO"
	.tkinfo
        /*0018*/ 	.word	0x00000002
        /*0030*/ 	.string	""
        /*0030*/ 	.string	"ptxas"
        /*0030*/ 	.string	"Cuda compilation tools, release 13.0, V13.0.88"
        /*0030*/ 	.string	"Build cuda_13.0.r13.0/compiler.36424714_0"
        /*0030*/ 	.string	"-v  -suppress-debug-info  -lineinfo  -arch sm_80 "



//--------------------- .note.nv.cuinfo           --------------------------
	.section	.note.nv.cuinfo,"",@"SHT_NOTE"
	.sectionflags	@"SHF_NOTE_NV_CUINFO"
        /*0018*/ 	.short	0x0002
        /*001a*/ 	.short	0x0050
        /*001c*/ 	.short	0x0082
	.zero		2


//--------------------- .nv.info                  --------------------------
	.section	.nv.info,"",@"SHT_CUDA_INFO"
	.align	4


	//----- nvinfo : EIATTR_REGCOUNT
	.align		4
        /*0000*/ 	.byte	0x04, 0x2f
        /*0002*/ 	.short	(.L_2 - .L_1)
	.align		4
.L_1:
        /*0004*/ 	.word	index@(attn_fwd)
        /*0008*/ 	.word	0x000000fc


	//----- nvinfo : EIATTR_FRAME_SIZE
	.align		4
.L_2:
        /*000c*/ 	.byte	0x04, 0x11
        /*000e*/ 	.short	(.L_4 - .L_3)
	.align		4
.L_3:
        /*0010*/ 	.word	index@(attn_fwd)
        /*0014*/ 	.word	0x00000000


	//----- nvinfo : EIATTR_MIN_STACK_SIZE
	.align		4
.L_4:
        /*0018*/ 	.byte	0x04, 0x12
        /*001a*/ 	.short	(.L_6 - .L_5)
	.align		4
.L_5:
        /*001c*/ 	.word	index@(attn_fwd)
        /*0020*/ 	.word	0x00000000
.L_6:


//--------------------- .nv.info.attn_fwd         --------------------------
	.section	.nv.info.attn_fwd,"",@"SHT_CUDA_INFO"
	.sectionflags	@""
	.align	4


	//----- nvinfo : EIATTR_CUDA_API_VERSION
	.align		4
        /*0000*/ 	.byte	0x04, 0x37
        /*0002*/ 	.short	(.L_8 - .L_7)
.L_7:
        /*0004*/ 	.word	0x00000082


	//----- nvinfo : EIATTR_SW2861232_WAR
	.align		4
.L_8:
        /*0008*/ 	.byte	0x01, 0x35
	.zero		2


	//----- nvinfo : EIATTR_PARAM_CBANK
	.align		4
        /*000c*/ 	.byte	0x04, 0x0a
        /*000e*/ 	.short	(.L_10 - .L_9)
	.align		4
.L_9:
        /*0010*/ 	.word	index@(.nv.constant0.attn_fwd)
        /*0014*/ 	.short	0x0160
        /*0016*/ 	.short	0x0088


	//----- nvinfo : EIATTR_CBANK_PARAM_SIZE
	.align		4
.L_10:
        /*0018*/ 	.byte	0x03, 0x19
        /*001a*/ 	.short	0x0088


	//----- nvinfo : EIATTR_KPARAM_INFO
	.align		4
        /*001c*/ 	.byte	0x04, 0x17
        /*001e*/ 	.short	(.L_12 - .L_11)
.L_11:
        /*0020*/ 	.word	0x00000000
        /*0024*/ 	.short	0x0019
        /*0026*/ 	.short	0x0080
        /*0028*/ 	.byte	0x00, 0xf4, 0x21, 0x00


	//----- nvinfo : EIATTR_KPARAM_INFO
	.align		4
.L_12:
        /*002c*/ 	.byte	0x04, 0x17
        /*002e*/ 	.short	(.L_14 - .L_13)
.L_13:
        /*0030*/ 	.word	0x00000000
        /*0034*/ 	.short	0x0018
        /*0036*/ 	.short	0x0078
        /*0038*/ 	.byte	0x00, 0xf4, 0x21, 0x00


	//----- nvinfo : EIATTR_KPARAM_INFO
	.align		4
.L_14:
        /*003c*/ 	.byte	0x04, 0x17
        /*003e*/ 	.short	(.L_16 - .L_15)
.L_15:
        /*0040*/ 	.word	0x00000000
        /*0044*/ 	.short	0x0017
        /*0046*/ 	.short	0x0070
        /*0048*/ 	.byte	0x00, 0xf0, 0x11, 0x00


	//----- nvinfo : EIATTR_KPARAM_INFO
	.align		4
.L_16:
        /*004c*/ 	.byte	0x04, 0x17
        /*004e*/ 	.short	(.L_18 - .L_17)
.L_17:
        /*0050*/ 	.word	0x00000000
        /*0054*/ 	.short	0x0016
        /*0056*/ 	.short	0x006c
        /*0058*/ 	.byte	0x00, 0xf0, 0x11, 0x00


	//----- nvinfo : EIATTR_KPARAM_INFO
	.align		4
.L_18:
        /*005c*/ 	.byte	0x04, 0x17
        /*005e*/ 	.short	(.L_20 - .L_19)
.L_19:
        /*0060*/ 	.word	0x00000000
        /*0064*/ 	.short	0x0015
        /*0066*/ 	.short	0x0068
        /*0068*/ 	.byte	0x00, 0xf0, 0x11, 0x00


	//----- nvinfo : EIATTR_KPARAM_INFO
	.align		4
.L_20:
        /*006c*/ 	.byte	0x04, 0x17
        /*006e*/ 	.short	(.L_22 - .L_21)
.L_21:
        /*0070*/ 	.word	0x00000000
        /*0074*/ 	.short	0x0014
        /*0076*/ 	.short	0x0064
        /*0078*/ 	.byte	0x00, 0xf0, 0x11, 0x00


	//----- nvinfo : EIATTR_KPARAM_INFO
	.align		4
.L_22:
        /*007c*/ 	.byte	0x04, 0x17
        /*007e*/ 	.short	(.L_24 - .L_23)
.L_23:
        /*0080*/ 	.word	0x00000000
        /*0084*/ 	.short	0x0013
        /*0086*/ 	.short	0x0060
        /*0088*/ 	.byte	0x00, 0xf0, 0x11, 0x00


	//----- nvinfo : EIATTR_KPARAM_INFO
	.align		4
.L_24:
        /*008c*/ 	.byte	0x04, 0x17
        /*008e*/ 	.short	(.L_26 - .L_25)
.L_25:
        /*0090*/ 	.word	0x00000000
        /*0094*/ 	.short	0x0012
        /*0096*/ 	.short	0x005c
        /*0098*/ 	.byte	0x00, 0xf0, 0x11, 0x00


	//----- nvinfo : EIATTR_KPARAM_INFO
	.align		4
.L_26:
        /*009c*/ 	.byte	0x04, 0x17
        /*009e*/ 	.short	(.L_28 - .L_27)
.L_27:
        /*00a0*/ 	.word	0x00000000
        /*00a4*/ 	.short	0x0011
        /*00a6*/ 	.short	0x0058
        /*00a8*/ 	.byte	0x00, 0xf0, 0x11, 0x00


	//----- nvinfo : EIATTR_KPARAM_INFO
	.align		4
.L_28:
        /*00ac*/ 	.byte	0x04, 0x17
        /*00ae*/ 	.short	(.L_30 - .L_29)
.L_29:
        /*00b0*/ 	.word	0x00000000
        /*00b4*/ 	.short	0x0010
        /*00b6*/ 	.short	0x0054
        /*00b8*/ 	.byte	0x00, 0xf0, 0x11, 0x00


	//----- nvinfo : EIATTR_KPARAM_INFO
	.align		4
.L_30:
        /*00bc*/ 	.byte	0x04, 0x17
        /*00be*/ 	.short	(.L_32 - .L_31)
.L_31:
        /*00c0*/ 	.word	0x00000000
        /*00c4*/ 	.short	0x000f
        /*00c6*/ 	.short	0x0050
        /*00c8*/ 	.byte	0x00, 0xf0, 0x11, 0x00


	//----- nvinfo : EIATTR_KPARAM_INFO
	.align		4
.L_32:
        /*00cc*/ 	.byte	0x04, 0x17
        /*00ce*/ 	.short	(.L_34 - .L_33)
.L_33:
        /*00d0*/ 	.word	0x00000000
        /*00d4*/ 	.short	0x000e
        /*00d6*/ 	.short	0x004c
        /*00d8*/ 	.byte	0x00, 0xf0, 0x11, 0x00


	//----- nvinfo : EIATTR_KPARAM_INFO
	.align		4
.L_34:
        /*00dc*/ 	.byte	0x04, 0x17
        /*00de*/ 	.short	(.L_36 - .L_35)
.L_35:
        /*00e0*/ 	.word	0x00000000
        /*00e4*/ 	.short	0x000d
        /*00e6*/ 	.short	0x0048
        /*00e8*/ 	.byte	0x00, 0xf0, 0x11, 0x00


	//----- nvinfo : EIATTR_KPARAM_INFO
	.align		4
.L_36:
        /*00ec*/ 	.byte	0x04, 0x17
        /*00ee*/ 	.short	(.L_38 - .L_37)
.L_37:
        /*00f0*/ 	.word	0x00000000
        /*00f4*/ 	.short	0x000c
        /*00f6*/ 	.short	0x0044
        /*00f8*/ 	.byte	0x00, 0xf0, 0x11, 0x00


	//----- nvinfo : EIATTR_KPARAM_INFO
	.align		4
.L_38:
        /*00fc*/ 	.byte	0x04, 0x17
        /*00fe*/ 	.short	(.L_40 - .L_39)
.L_39:
        /*0100*/ 	.word	0x00000000
        /*0104*/ 	.short	0x000b
        /*0106*/ 	.short	0x0040
        /*0108*/ 	.byte	0x00, 0xf0, 0x11, 0x00


	//----- nvinfo : EIATTR_KPARAM_INFO
	.align		4
.L_40:
        /*010c*/ 	.byte	0x04, 0x17
        /*010e*/ 	.short	(.L_42 - .L_41)
.L_41:
        /*0110*/ 	.word	0x00000000
        /*0114*/ 	.short	0x000a
        /*0116*/ 	.short	0x003c
        /*0118*/ 	.byte	0x00, 0xf0, 0x11, 0x00


	//----- nvinfo : EIATTR_KPARAM_INFO
	.align		4
.L_42:
        /*011c*/ 	.byte	0x04, 0x17
        /*011e*/ 	.short	(.L_44 - .L_43)
.L_43:
        /*0120*/ 	.word	0x00000000
        /*0124*/ 	.short	0x0009
        /*0126*/ 	.short	0x0038
        /*0128*/ 	.byte	0x00, 0xf0, 0x11, 0x00


	//----- nvinfo : EIATTR_KPARAM_INFO
	.align		4
.L_44:
        /*012c*/ 	.byte	0x04, 0x17
        /*012e*/ 	.short	(.L_46 - .L_45)
.L_45:
        /*0130*/ 	.word	0x00000000
        /*0134*/ 	.short	0x0008
        /*0136*/ 	.short	0x0034
        /*0138*/ 	.byte	0x00, 0xf0, 0x11, 0x00


	//----- nvinfo : EIATTR_KPARAM_INFO
	.align		4
.L_46:
        /*013c*/ 	.byte	0x04, 0x17
        /*013e*/ 	.short	(.L_48 - .L_47)
.L_47:
        /*0140*/ 	.word	0x00000000
        /*0144*/ 	.short	0x0007
        /*0146*/ 	.short	0x0030
        /*0148*/ 	.byte	0x00, 0xf0, 0x11, 0x00


	//----- nvinfo : EIATTR_KPARAM_INFO
	.align		4
.L_48:
        /*014c*/ 	.byte	0x04, 0x17
        /*014e*/ 	.short	(.L_50 - .L_49)
.L_49:
        /*0150*/ 	.word	0x00000000
        /*0154*/ 	.short	0x0006
        /*0156*/ 	.short	0x002c
        /*0158*/ 	.byte	0x00, 0xf0, 0x11, 0x00


	//----- nvinfo : EIATTR_KPARAM_INFO
	.align		4
.L_50:
        /*015c*/ 	.byte	0x04, 0x17
        /*015e*/ 	.short	(.L_52 - .L_51)
.L_51:
        /*0160*/ 	.word	0x00000000
        /*0164*/ 	.short	0x0005
        /*0166*/ 	.short	0x0028
        /*0168*/ 	.byte	0x00, 0xf0, 0x11, 0x00


	//----- nvinfo : EIATTR_KPARAM_INFO
	.align		4
.L_52:
        /*016c*/ 	.byte	0x04, 0x17
        /*016e*/ 	.short	(.L_54 - .L_53)
.L_53:
        /*0170*/ 	.word	0x00000000
        /*0174*/ 	.short	0x0004
        /*0176*/ 	.short	0x0020
        /*0178*/ 	.byte	0x00, 0xf4, 0x21, 0x00


	//----- nvinfo : EIATTR_KPARAM_INFO
	.align		4
.L_54:
        /*017c*/ 	.byte	0x04, 0x17
        /*017e*/ 	.short	(.L_56 - .L_55)
.L_55:
        /*0180*/ 	.word	0x00000000
        /*0184*/ 	.short	0x0003
        /*0186*/ 	.short	0x0018
        /*0188*/ 	.byte	0x00, 0xf4, 0x21, 0x00


	//----- nvinfo : EIATTR_KPARAM_INFO
	.align		4
.L_56:
        /*018c*/ 	.byte	0x04, 0x17
        /*018e*/ 	.short	(.L_58 - .L_57)
.L_57:
        /*0190*/ 	.word	0x00000000
        /*0194*/ 	.short	0x0002
        /*0196*/ 	.short	0x0010
        /*0198*/ 	.byte	0x00, 0xf4, 0x21, 0x00


	//----- nvinfo : EIATTR_KPARAM_INFO
	.align		4
.L_58:
        /*019c*/ 	.byte	0x04, 0x17
        /*019e*/ 	.short	(.L_60 - .L_59)
.L_59:
        /*01a0*/ 	.word	0x00000000
        /*01a4*/ 	.short	0x0001
        /*01a6*/ 	.short	0x0008
        /*01a8*/ 	.byte	0x00, 0xf4, 0x21, 0x00


	//----- nvinfo : EIATTR_KPARAM_INFO
	.align		4
.L_60:
        /*01ac*/ 	.byte	0x04, 0x17
        /*01ae*/ 	.short	(.L_62 - .L_61)
.L_61:
        /*01b0*/ 	.word	0x00000000
        /*01b4*/ 	.short	0x0000
        /*01b6*/ 	.short	0x0000
        /*01b8*/ 	.byte	0x00, 0xf4, 0x21, 0x00


	//----- nvinfo : EIATTR_MAXREG_COUNT
	.align		4
.L_62:
        /*01bc*/ 	.byte	0x03, 0x1b
        /*01be*/ 	.short	0x00ff


	//----- nvinfo : EIATTR_NUM_BARRIERS
	.align		4
        /*01c0*/ 	.byte	0x02, 0x4c
        /*01c2*/ 	.byte	0x01
	.zero		1


	//----- nvinfo : EIATTR_MERCURY_ISA_VERSION
	.align		4
        /*01c4*/ 	.byte	0x03, 0x5f
        /*01c6*/ 	.short	0x0000


	//----- nvinfo : EIATTR_COOP_GROUP_MASK_REGIDS
	.align		4
        /*01c8*/ 	.byte	0x04, 0x29
        /*01ca*/ 	.short	(.L_64 - .L_63)


	//   ....[0]....
.L_63:
        /*01cc*/ 	.word	0xffffffff


	//   ....[1]....
        /*01d0*/ 	.word	0xffffffff


	//   ....[2]....
        /*01d4*/ 	.word	0xffffffff


	//   ....[3]....
        /*01d8*/ 	.word	0xffffffff


	//   ....[4]....
        /*01dc*/ 	.word	0xffffffff


	//   ....[5]....
        /*01e0*/ 	.word	0xffffffff


	//   ....[6]....
        /*01e4*/ 	.word	0xffffffff


	//   ....[7]....
        /*01e8*/ 	.word	0xffffffff


	//----- nvinfo : EIATTR_COOP_GROUP_INSTR_OFFSETS
	.align		4
.L_64:
        /*01ec*/ 	.byte	0x04, 0x28
        /*01ee*/ 	.short	(.L_66 - .L_65)


	//   ....[0]....
.L_65:
        /*01f0*/ 	.word	0x000030c0


	//   ....[1]....
        /*01f4*/ 	.word	0x000031f0


	//   ....[2]....
        /*01f8*/ 	.word	0x00003200


	//   ....[3]....
        /*01fc*/ 	.word	0x00003230


	//   ....[4]....
        /*0200*/ 	.word	0x00003b50


	//   ....[5]....
        /*0204*/ 	.word	0x00003b60


	//   ....[6]....
        /*0208*/ 	.word	0x00003e10


	//   ....[7]....
        /*020c*/ 	.word	0x00003e20


	//----- nvinfo : EIATTR_EXIT_INSTR_OFFSETS
	.align		4
.L_66:
        /*0210*/ 	.byte	0x04, 0x1c
        /*0212*/ 	.short	(.L_68 - .L_67)


	//   ....[0]....
.L_67:
        /*0214*/ 	.word	0x00006860


	//   ....[1]....
        /*0218*/ 	.word	0x00006900


	//----- nvinfo : EIATTR_REQNTID
	.align		4
.L_68:
        /*021c*/ 	.byte	0x04, 0x10
        /*021e*/ 	.short	(.L_70 - .L_69)
.L_69:
        /*0220*/ 	.word	0x00000100
        /*0224*/ 	.word	0x00000001
        /*0228*/ 	.word	0x00000001
.L_70:


//--------------------- .nv.callgraph             --------------------------
	.section	.nv.callgraph,"",@"SHT_CUDA_CALLGRAPH"
	.align	4
	.sectionentsize	8
	.align		4
        /*0000*/ 	.word	0x00000000
	.align		4
        /*0004*/ 	.word	0xffffffff
	.align		4
        /*0008*/ 	.word	0x00000000
	.align		4
        /*000c*/ 	.word	0xfffffffe
	.align		4
        /*0010*/ 	.word	0x00000000
	.align		4
        /*0014*/ 	.word	0xfffffffd
	.align		4
        /*0018*/ 	.word	0x00000000
	.align		4
        /*001c*/ 	.word	0xfffffffc


//--------------------- .nv.rel.action            --------------------------
	.section	.nv.rel.action,"",@"SHT_CUDA_RELOCINFO"
	.align	8
	.sectionentsize	8
        /*0000*/ 	.byte	0x73, 0x00, 0x00, 0x00, 0x00, 0x00, 0x00, 0x00, 0x00, 0x00, 0x00, 0x11, 0x25, 0x00, 0x05, 0x36


//--------------------- .nv.constant4             --------------------------
	.section	.nv.constant4,"a",@progbits
	.align	8
	.align		8
.nv.constant4:
        /*0000*/ 	.dword	_$_str


//--------------------- .nv.constant0.attn_fwd    --------------------------
	.section	.nv.constant0.attn_fwd,"a",@progbits
	.sectionflags	@""
	.align	4
.nv.constant0.attn_fwd:
	.zero		488


//--------------------- .text.attn_fwd            --------------------------
	.section	.text.attn_fwd,"ax",@progbits
	.sectioninfo	@"SHI_REGISTERS=252"
	.align	128
        .global         attn_fwd
        .type           attn_fwd,@function
        .size           attn_fwd,(.L_x_3 - attn_fwd)
        .other          attn_fwd,@"STO_CUDA_ENTRY STV_DEFAULT"
attn_fwd:
.text.attn_fwd:
[----:B------:R-:W-:Y:S02]  /*0000*/  IMAD.MOV.U32 R1, RZ, RZ, c[0x0][0x28] ;  /* 0x00000a00ff017624 */ /* 0x000fe400078e00ff */
[----:B------:R-:W0:Y:S01]  /*0010*/  S2R R9, SR_CTAID.X ;  /* 0x0000000000097919 */ /* 0x000e220000002500 */
[----:B------:R-:W-:Y:S01]  /*0020*/  IMAD.MOV.U32 R10, RZ, RZ, c[0x0][0x198] ;  /* 0x00006600ff0a7624 */ /* 0x000fe200078e00ff */
[----:B------:R-:W-:Y:S02]  /*0030*/  ULDC.64 UR6, c[0x0][0x118] ;  /* 0x0000460000067ab9 */ /* 0x000fe40000000a00 */
[----:B------:R-:W1:Y:S04]  /*0040*/  S2R R0, SR_TID.X ;  /* 0x0000000000007919 */ /* 0x000e680000002100 */
[----:B------:R-:W2:Y:S01]  /*0050*/  S2R R2, SR_CTAID.Y ;  /* 0x0000000000027919 */ /* 0x000ea20000002600 */
[----:B0-----:R-:W-:Y:S01]  /*0060*/  IMAD.SHL.U32 R9, R9, 0x80, RZ ;  /* 0x0000008009097824 */ /* 0x001fe200078e00ff */
[----:B-1----:R-:W-:-:S04]  /*0070*/  SHF.R.U32.HI R4, RZ, 0x7, R0 ;  /* 0x00000007ff047819 */ /* 0x002fc80000011600 */
[----:B------:R-:W-:Y:S01]  /*0080*/  LOP3.LUT R3, R9, 0x7f, R0, 0xf8, !PT ;  /* 0x0000007f09037812 */ /* 0x000fe200078ef800 */
[----:B--2---:R-:W-:Y:S01]  /*0090*/  IMAD R5, R2, c[0x0][0x190], RZ ;  /* 0x0000640002057a24 */ /* 0x004fe200078e02ff */
[----:B------:R-:W-:-:S03]  /*00a0*/  SGXT.U32 R4, R4, 0x1 ;  /* 0x000000010404781a */ /* 0x000fc60000000000 */
[----:B------:R-:W-:Y:S02]  /*00b0*/  IMAD R6, R3, c[0x0][0x194], RZ ;  /* 0x0000650003067a24 */ /* 0x000fe400078e02ff */
[C---:B------:R-:W-:Y:S02]  /*00c0*/  IMAD.SHL.U32 R7, R5.reuse, 0x2, RZ ;  /* 0x0000000205077824 */ /* 0x040fe400078e00ff */
[----:B------:R-:W-:Y:S01]  /*00d0*/  IMAD R16, R4, c[0x0][0x198], RZ ;  /* 0x0000660004107a24 */ /* 0x000fe200078e02ff */
[----:B------:R-:W-:Y:S01]  /*00e0*/  SHF.L.U32 R8, R6, 0x1, RZ ;  /* 0x0000000106087819 */ /* 0x000fe200000006ff */
[----:B------:R-:W-:-:S03]  /*00f0*/  IMAD.HI R5, R5, 0x2, RZ ;  /* 0x0000000205057827 */ /* 0x000fc600078e02ff */
[----:B------:R-:W-:Y:S01]  /*0100*/  IADD3 R7, P0, P1, R8, c[0x0][0x160], R7 ;  /* 0x0000580008077a10 */ /* 0x000fe2000791e007 */
[----:B------:R-:W-:-:S04]  /*0110*/  IMAD.HI R6, R6, 0x2, RZ ;  /* 0x0000000206067827 */ /* 0x000fc800078e02ff */
[----:B------:R-:W-:Y:S01]  /*0120*/  IMAD R8, R10, 0x2, R16 ;  /* 0x000000020a087824 */ /* 0x000fe200078e0210 */
[----:B------:R-:W-:Y:S02]  /*0130*/  IADD3.X R5, R6, c[0x0][0x164], R5, P0, P1 ;  /* 0x0000590006057a10 */ /* 0x000fe400007e2405 */
[-C--:B------:R-:W-:Y:S01]  /*0140*/  LEA R12, P0, R16, R7.reuse, 0x1 ;  /* 0x00000007100c7211 */ /* 0x080fe200078008ff */
[----:B------:R-:W-:Y:S01]  /*0150*/  IMAD R18, R10, 0x2, R8 ;  /* 0x000000020a127824 */ /* 0x000fe200078e0208 */
[----:B------:R-:W-:Y:S02]  /*0160*/  LEA R14, P1, R8, R7, 0x1 ;  /* 0x00000007080e7211 */ /* 0x000fe400078208ff */
[----:B------:R-:W-:Y:S01]  /*0170*/  LEA.HI.X.SX32 R13, R16, R5, 0x1, P0 ;  /* 0x00000005100d7211 */ /* 0x000fe200000f0eff */
[----:B------:R-:W-:Y:S01]  /*0180*/  IMAD R22, R10, 0x2, R18 ;  /* 0x000000020a167824 */ /* 0x000fe200078e0212 */
[----:B------:R-:W-:Y:S02]  /*0190*/  LEA R16, P0, R18, R7, 0x1 ;  /* 0x0000000712107211 */ /* 0x000fe400078008ff */
[-C--:B------:R-:W-:Y:S01]  /*01a0*/  LEA.HI.X.SX32 R15, R8, R5.reuse, 0x1, P1 ;  /* 0x00000005080f7211 */ /* 0x080fe200008f0eff */
[----:B------:R-:W-:Y:S01]  /*01b0*/  IMAD R24, R10, 0x2, R22 ;  /* 0x000000020a187824 */ /* 0x000fe200078e0216 */
[----:B------:R-:W-:Y:S01]  /*01c0*/  LEA.HI.X.SX32 R17, R18, R5, 0x1, P0 ;  /* 0x0000000512117211 */ /* 0x000fe200000f0eff */
[----:B------:R0:W2:Y:S01]  /*01d0*/  LDG.E.U16 R6, [R12.64] ;  /* 0x000000060c067981 */ /* 0x0000a2000c1e1500 */
[----:B------:R-:W-:-:S02]  /*01e0*/  LEA R18, P0, R22, R7, 0x1 ;  /* 0x0000000716127211 */ /* 0x000fc400078008ff */
[----:B------:R-:W-:Y:S01]  /*01f0*/  LEA R20, P1, R24, R7, 0x1 ;  /* 0x0000000718147211 */ /* 0x000fe200078208ff */
[----:B------:R1:W3:Y:S01]  /*0200*/  LDG.E.U16 R11, [R14.64] ;  /* 0x000000060e0b7981 */ /* 0x0002e2000c1e1500 */
[----:B------:R-:W-:Y:S02]  /*0210*/  LEA R26, R10, R24, 0x1 ;  /* 0x000000180a1a7211 */ /* 0x000fe400078e08ff */
[-C--:B------:R-:W-:Y:S01]  /*0220*/  LEA.HI.X.SX32 R19, R22, R5.reuse, 0x1, P0 ;  /* 0x0000000516137211 */ /* 0x080fe200000f0eff */
[----:B------:R4:W5:Y:S01]  /*0230*/  LDG.E.U16 R8, [R16.64] ;  /* 0x0000000610087981 */ /* 0x000962000c1e1500 */
[----:B------:R-:W-:Y:S01]  /*0240*/  LEA.HI.X.SX32 R21, R24, R5, 0x1, P1 ;  /* 0x0000000518157211 */ /* 0x000fe200008f0eff */
[----:B------:R-:W-:Y:S01]  /*0250*/  IMAD R24, R10, 0x2, R26 ;  /* 0x000000020a187824 */ /* 0x000fe200078e021a */
[C---:B------:R-:W-:Y:S01]  /*0260*/  LEA R22, P0, R26.reuse, R7, 0x1 ;  /* 0x000000071a167211 */ /* 0x040fe200078008ff */
[----:B0-----:R0:W2:Y:S03]  /*0270*/  LDG.E.U16 R13, [R18.64] ;  /* 0x00000006120d7981 */ /* 0x0010a6000c1e1500 */
[----:B------:R-:W-:Y:S01]  /*0280*/  LEA.HI.X.SX32 R23, R26, R5, 0x1, P0 ;  /* 0x000000051a177211 */ /* 0x000fe200000f0eff */
[----:B------:R-:W-:Y:S01]  /*0290*/  IMAD R26, R10, 0x2, R24 ;  /* 0x000000020a1a7824 */ /* 0x000fe200078e0218 */
[----:B-1----:R-:W-:Y:S01]  /*02a0*/  LEA R14, P0, R24, R7, 0x1 ;  /* 0x00000007180e7211 */ /* 0x002fe200078008ff */
[----:B------:R1:W2:Y:S02]  /*02b0*/  LDG.E.U16 R12, [R20.64] ;  /* 0x00000006140c7981 */ /* 0x0002a4000c1e1500 */
[----:B------:R-:W-:Y:S01]  /*02c0*/  IMAD R28, R10, 0x2, R26 ;  /* 0x000000020a1c7824 */ /* 0x000fe200078e021a */
[----:B------:R-:W-:Y:S01]  /*02d0*/  LEA.HI.X.SX32 R15, R24, R5, 0x1, P0 ;  /* 0x00000005180f7211 */ /* 0x000fe200000f0eff */
[----:B------:R1:W2:Y:S01]  /*02e0*/  LDG.E.U16 R31, [R22.64] ;  /* 0x00000006161f7981 */ /* 0x0002a2000c1e1500 */
[-C--:B----4-:R-:W-:Y:S01]  /*02f0*/  LEA R16, P0, R26, R7.reuse, 0x1 ;  /* 0x000000071a107211 */ /* 0x090fe200078008ff */
[----:B------:R-:W-:Y:S01]  /*0300*/  IMAD R30, R10, 0x2, R28 ;  /* 0x000000020a1e7824 */ /* 0x000fe200078e021c */
[----:B------:R-:W-:Y:S01]  /*0310*/  LEA R24, P1, R28, R7, 0x1 ;  /* 0x000000071c187211 */ /* 0x000fe200078208ff */
[----:B------:R4:W2:Y:S01]  /*0320*/  LDG.E.U16 R52, [R14.64] ;  /* 0x000000060e347981 */ /* 0x0008a2000c1e1500 */
[----:B------:R-:W-:-:S02]  /*0330*/  LEA.HI.X.SX32 R17, R26, R5, 0x1, P0 ;  /* 0x000000051a117211 */ /* 0x000fc400000f0eff */
[----:B0-----:R-:W-:Y:S02]  /*0340*/  LEA R18, P0, R30, R7, 0x1 ;  /* 0x000000071e127211 */ /* 0x001fe400078008ff */
[----:B------:R-:W-:Y:S01]  /*0350*/  LEA R26, R10, R30, 0x1 ;  /* 0x0000001e0a1a7211 */ /* 0x000fe200078e08ff */
[----:B------:R0:W2:Y:S01]  /*0360*/  LDG.E.U16 R33, [R16.64] ;  /* 0x0000000610217981 */ /* 0x0000a2000c1e1500 */
[-C--:B------:R-:W-:Y:S02]  /*0370*/  LEA.HI.X.SX32 R19, R30, R5.reuse, 0x1, P0 ;  /* 0x000000051e137211 */ /* 0x080fe400000f0eff */
[----:B------:R-:W-:Y:S01]  /*0380*/  LEA.HI.X.SX32 R25, R28, R5, 0x1, P1 ;  /* 0x000000051c197211 */ /* 0x000fe200008f0eff */
[----:B------:R-:W-:Y:S01]  /*0390*/  IMAD R28, R10, 0x2, R26 ;  /* 0x000000020a1c7824 */ /* 0x000fe200078e021a */
[C---:B-1----:R-:W-:Y:S01]  /*03a0*/  LEA R20, P0, R26.reuse, R7, 0x1 ;  /* 0x000000071a147211 */ /* 0x042fe200078008ff */
[----:B------:R1:W2:Y:S03]  /*03b0*/  LDG.E.U16 R35, [R18.64] ;  /* 0x0000000612237981 */ /* 0x0002a6000c1e1500 */
[----:B------:R-:W-:Y:S01]  /*03c0*/  LEA.HI.X.SX32 R21, R26, R5, 0x1, P0 ;  /* 0x000000051a157211 */ /* 0x000fe200000f0eff */
[C---:B------:R-:W-:Y:S01]  /*03d0*/  IMAD R26, R10.reuse, 0x2, R28 ;  /* 0x000000020a1a7824 */ /* 0x040fe200078e021c */
[----:B------:R0:W2:Y:S03]  /*03e0*/  LDG.E.U16 R54, [R24.64] ;  /* 0x0000000618367981 */ /* 0x0000a6000c1e1500 */
[----:B------:R-:W-:Y:S01]  /*03f0*/  IMAD R30, R10, 0x2, R26 ;  /* 0x000000020a1e7824 */ /* 0x000fe200078e021a */
[-C--:B------:R-:W-:Y:S01]  /*0400*/  LEA R22, P1, R26, R7.reuse, 0x1 ;  /* 0x000000071a167211 */ /* 0x080fe200078208ff */
[----:B------:R1:W2:Y:S01]  /*0410*/  LDG.E.U16 R56, [R20.64] ;  /* 0x0000000614387981 */ /* 0x0002a2000c1e1500 */
[----:B----4-:R-:W-:Y:S01]  /*0420*/  LEA R14, P0, R28, R7, 0x1 ;  /* 0x000000071c0e7211 */ /* 0x010fe200078008ff */
[----:B0-----:R-:W-:Y:S01]  /*0430*/  IMAD R24, R10, 0x2, R30 ;  /* 0x000000020a187824 */ /* 0x001fe200078e021e */
[----:B------:R-:W-:-:S02]  /*0440*/  LEA.HI.X.SX32 R23, R26, R5, 0x1, P1 ;  /* 0x000000051a177211 */ /* 0x000fc400008f0eff */
[----:B------:R-:W-:Y:S02]  /*0450*/  LEA.HI.X.SX32 R15, R28, R5, 0x1, P0 ;  /* 0x000000051c0f7211 */ /* 0x000fe400000f0eff */
[----:B------:R-:W-:Y:S01]  /*0460*/  LEA R26, R10, R24, 0x1 ;  /* 0x000000180a1a7211 */ /* 0x000fe200078e08ff */
[----:B------:R0:W4:Y:S01]  /*0470*/  LDG.E.U16 R58, [R22.64] ;  /* 0x00000006163a7981 */ /* 0x000122000c1e1500 */
[----:B------:R-:W-:-:S03]  /*0480*/  LEA R16, P0, R30, R7, 0x1 ;  /* 0x000000071e107211 */ /* 0x000fc600078008ff */
[----:B------:R-:W-:Y:S01]  /*0490*/  IMAD R28, R10, 0x2, R26 ;  /* 0x000000020a1c7824 */ /* 0x000fe200078e021a */
[----:B------:R-:W-:Y:S01]  /*04a0*/  LEA.HI.X.SX32 R17, R30, R5, 0x1, P0 ;  /* 0x000000051e117211 */ /* 0x000fe200000f0eff */
[----:B------:R0:W3:Y:S01]  /*04b0*/  LDG.E.U16 R37, [R14.64] ;  /* 0x000000060e257981 */ /* 0x0000e2000c1e1500 */
[----:B-1----:R-:W-:Y:S01]  /*04c0*/  LEA R18, P0, R24, R7, 0x1 ;  /* 0x0000000718127211 */ /* 0x002fe200078008ff */
[----:B------:R-:W-:Y:S02]  /*04d0*/  IMAD R30, R10, 0x2, R28 ;  /* 0x000000020a1e7824 */ /* 0x000fe400078e021c */
[----:B------:R1:W3:Y:S01]  /*04e0*/  LDG.E.U16 R39, [R16.64] ;  /* 0x0000000610277981 */ /* 0x0002e2000c1e1500 */
[----:B------:R-:W-:Y:S02]  /*04f0*/  LEA.HI.X.SX32 R19, R24, R5, 0x1, P0 ;  /* 0x0000000518137211 */ /* 0x000fe400000f0eff */
[-C--:B------:R-:W-:Y:S01]  /*0500*/  LEA R20, P0, R26, R7.reuse, 0x1 ;  /* 0x000000071a147211 */ /* 0x080fe200078008ff */
[----:B0-----:R-:W-:Y:S01]  /*0510*/  IMAD R22, R10, 0x2, R30 ;  /* 0x000000020a167824 */ /* 0x001fe200078e021e */
[----:B------:R-:W-:Y:S01]  /*0520*/  LEA R24, P1, R28, R7, 0x1 ;  /* 0x000000071c187211 */ /* 0x000fe200078208ff */
[----:B------:R0:W3:Y:S01]  /*0530*/  LDG.E.U16 R60, [R18.64] ;  /* 0x00000006123c7981 */ /* 0x0000e2000c1e1500 */
[----:B------:R-:W-:Y:S01]  /*0540*/  LEA.HI.X.SX32 R21, R26, R5, 0x1, P0 ;  /* 0x000000051a157211 */ /* 0x000fe200000f0eff */
[----:B------:R-:W-:Y:S01]  /*0550*/  IMAD R26, R10, 0x2, R22 ;  /* 0x000000020a1a7824 */ /* 0x000fe200078e0216 */
[----:B------:R-:W-:-:S02]  /*0560*/  LEA R14, P0, R30, R7, 0x1 ;  /* 0x000000071e0e7211 */ /* 0x000fc400078008ff */
[-C--:B------:R-:W-:Y:S01]  /*0570*/  LEA.HI.X.SX32 R25, R28, R5.reuse, 0x1, P1 ;  /* 0x000000051c197211 */ /* 0x080fe200008f0eff */
[----:B------:R0:W3:Y:S01]  /*0580*/  LDG.E.U16 R41, [R20.64] ;  /* 0x0000000614297981 */ /* 0x0000e2000c1e1500 */
[----:B------:R-:W-:Y:S02]  /*0590*/  LEA.HI.X.SX32 R15, R30, R5, 0x1, P0 ;  /* 0x000000051e0f7211 */ /* 0x000fe400000f0eff */
[----:B-1----:R-:W-:Y:S01]  /*05a0*/  LEA R16, P0, R22, R7, 0x1 ;  /* 0x0000000716107211 */ /* 0x002fe200078008ff */
[----:B------:R1:W3:Y:S01]  /*05b0*/  LDG.E.U16 R62, [R24.64] ;  /* 0x00000006183e7981 */ /* 0x0002e2000c1e1500 */
[----:B------:R-:W-:Y:S02]  /*05c0*/  LEA R28, R10, R26, 0x1 ;  /* 0x0000001a0a1c7211 */ /* 0x000fe400078e08ff */
[----:B------:R-:W-:Y:S01]  /*05d0*/  LEA.HI.X.SX32 R17, R22, R5, 0x1, P0 ;  /* 0x0000000516117211 */ /* 0x000fe200000f0eff */
[----:B------:R1:W5:Y:S01]  /*05e0*/  LDG.E.U16 R43, [R14.64] ;  /* 0x000000060e2b7981 */ /* 0x000362000c1e1500 */
[-C--:B0-----:R-:W-:Y:S01]  /*05f0*/  LEA R18, P0, R26, R7.reuse, 0x1 ;  /* 0x000000071a127211 */ /* 0x081fe200078008ff */
[----:B------:R-:W-:Y:S01]  /*0600*/  IMAD R30, R10, 0x2, R28 ;  /* 0x000000020a1e7824 */ /* 0x000fe200078e021c */
[----:B------:R-:W-:Y:S01]  /*0610*/  LEA R22, P1, R28, R7, 0x1 ;  /* 0x000000071c167211 */ /* 0x000fe200078208ff */
[----:B------:R0:W5:Y:S01]  /*0620*/  LDG.E.U16 R64, [R16.64] ;  /* 0x0000000610407981 */ /* 0x000162000c1e1500 */
[-C--:B------:R-:W-:Y:S01]  /*0630*/  LEA.HI.X.SX32 R19, R26, R5.reuse, 0x1, P0 ;  /* 0x000000051a137211 */ /* 0x080fe200000f0eff */
[----:B------:R-:W-:Y:S01]  /*0640*/  IMAD R26, R10, 0x2, R30 ;  /* 0x000000020a1a7824 */ /* 0x000fe200078e021e */
[----:B------:R-:W-:-:S02]  /*0650*/  LEA.HI.X.SX32 R23, R28, R5, 0x1, P1 ;  /* 0x000000051c177211 */ /* 0x000fc400008f0eff */
[----:B------:R-:W-:Y:S01]  /*0660*/  LEA R20, P0, R30, R7, 0x1 ;  /* 0x000000071e147211 */ /* 0x000fe200078008ff */
[----:B------:R-:W-:Y:S01]  /*0670*/  IMAD R28, R10, 0x2, R26 ;  /* 0x000000020a1c7824 */ /* 0x000fe200078e021a */
[----:B------:R0:W5:Y:S02]  /*0680*/  LDG.E.U16 R45, [R18.64] ;  /* 0x00000006122d7981 */ /* 0x000164000c1e1500 */
[----:B------:R-:W-:Y:S01]  /*0690*/  LEA.HI.X.SX32 R21, R30, R5, 0x1, P0 ;  /* 0x000000051e157211 */ /* 0x000fe200000f0eff */
[----:B------:R-:W-:Y:S01]  /*06a0*/  IMAD R30, R10, 0x2, R28 ;  /* 0x000000020a1e7824 */ /* 0x000fe200078e021c */
[C---:B-1----:R-:W-:Y:S01]  /*06b0*/  LEA R14, P0, R26.reuse, R7, 0x1 ;  /* 0x000000071a0e7211 */ /* 0x042fe200078008ff */
[----:B------:R1:W5:Y:S03]  /*06c0*/  LDG.E.U16 R66, [R22.64] ;  /* 0x0000000616427981 */ /* 0x000366000c1e1500 */
[----:B------:R-:W-:Y:S01]  /*06d0*/  LEA.HI.X.SX32 R15, R26, R5, 0x1, P0 ;  /* 0x000000051a0f7211 */ /* 0x000fe200000f0eff */
[----:B------:R1:W5:Y:S01]  /*06e0*/  LDG.E.U16 R47, [R20.64] ;  /* 0x00000006142f7981 */ /* 0x000362000c1e1500 */
[----:B------:R-:W-:-:S02]  /*06f0*/  LEA R26, R10, R30, 0x1 ;  /* 0x0000001e0a1a7211 */ /* 0x000fc400078e08ff */
[-C--:B0-----:R-:W-:Y:S01]  /*0700*/  LEA R16, P0, R28, R7.reuse, 0x1 ;  /* 0x000000071c107211 */ /* 0x081fe200078008ff */
[----:B------:R0:W5:Y:S02]  /*0710*/  LDG.E.U16 R68, [R14.64] ;  /* 0x000000060e447981 */ /* 0x000164000c1e1500 */
[----:B------:R-:W-:Y:S01]  /*0720*/  IMAD R32, R10, 0x2, R26 ;  /* 0x000000020a207824 */ /* 0x000fe200078e021a */
[----:B------:R-:W-:Y:S02]  /*0730*/  LEA R24, P1, R30, R7, 0x1 ;  /* 0x000000071e187211 */ /* 0x000fe400078208ff */
[-C--:B------:R-:W-:Y:S01]  /*0740*/  LEA.HI.X.SX32 R17, R28, R5.reuse, 0x1, P0 ;  /* 0x000000051c117211 */ /* 0x080fe200000f0eff */
[----:B------:R-:W-:Y:S01]  /*0750*/  IMAD R28, R10, 0x2, R32 ;  /* 0x000000020a1c7824 */ /* 0x000fe200078e0220 */
[----:B------:R-:W-:Y:S02]  /*0760*/  LEA.HI.X.SX32 R25, R30, R5, 0x1, P1 ;  /* 0x000000051e197211 */ /* 0x000fe400008f0eff */
[----:B------:R-:W-:Y:S01]  /*0770*/  LEA R18, P0, R26, R7, 0x1 ;  /* 0x000000071a127211 */ /* 0x000fe200078008ff */
[----:B------:R-:W-:Y:S01]  /*0780*/  IMAD R30, R10, 0x2, R28 ;  /* 0x000000020a1e7824 */ /* 0x000fe200078e021c */
[----:B------:R0:W5:Y:S02]  /*0790*/  LDG.E.U16 R49, [R16.64] ;  /* 0x0000000610317981 */ /* 0x000164000c1e1500 */
[----:B------:R-:W-:Y:S01]  /*07a0*/  LEA.HI.X.SX32 R19, R26, R5, 0x1, P0 ;  /* 0x000000051a137211 */ /* 0x000fe200000f0eff */
[----:B------:R-:W-:Y:S01]  /*07b0*/  IMAD R26, R10, 0x2, R30 ;  /* 0x000000020a1a7824 */ /* 0x000fe200078e021e */
[----:B-1----:R-:W-:Y:S01]  /*07c0*/  LEA R20, P0, R32, R7, 0x1 ;  /* 0x0000000720147211 */ /* 0x002fe200078008ff */
[----:B------:R1:W5:Y:S03]  /*07d0*/  LDG.E.U16 R70, [R24.64] ;  /* 0x0000000618467981 */ /* 0x000366000c1e1500 */
[----:B------:R-:W-:Y:S01]  /*07e0*/  LEA R34, R10, R26, 0x1 ;  /* 0x0000001a0a227211 */ /* 0x000fe200078e08ff */
[----:B------:R1:W5:Y:S01]  /*07f0*/  LDG.E.U16 R51, [R18.64] ;  /* 0x0000000612337981 */ /* 0x000362000c1e1500 */
[----:B------:R-:W-:-:S03]  /*0800*/  LEA.HI.X.SX32 R21, R32, R5, 0x1, P0 ;  /* 0x0000000520157211 */ /* 0x000fc600000f0eff */
[----:B------:R-:W-:Y:S01]  /*0810*/  IMAD R32, R10, 0x2, R34 ;  /* 0x000000020a207824 */ /* 0x000fe200078e0222 */
[----:B0-----:R-:W-:Y:S01]  /*0820*/  LEA R14, P0, R28, R7, 0x1 ;  /* 0x000000071c0e7211 */ /* 0x001fe200078008ff */
[----:B------:R0:W5:Y:S02]  /*0830*/  LDG.E.U16 R72, [R20.64] ;  /* 0x0000000614487981 */ /* 0x000164000c1e1500 */
[----:B------:R-:W-:Y:S01]  /*0840*/  IMAD R36, R10, 0x2, R32 ;  /* 0x000000020a247824 */ /* 0x000fe200078e0220 */
[----:B------:R-:W-:-:S03]  /*0850*/  LEA.HI.X.SX32 R15, R28, R5, 0x1, P0 ;  /* 0x000000051c0f7211 */ /* 0x000fc600000f0eff */
[----:B-1----:R-:W-:Y:S01]  /*0860*/  IMAD R24, R10, 0x2, R36 ;  /* 0x000000020a187824 */ /* 0x002fe200078e0224 */
[----:B------:R-:W-:Y:S01]  /*0870*/  LEA R16, P0, R26, R7, 0x1 ;  /* 0x000000071a107211 */ /* 0x000fe200078008ff */
[----:B------:R1:W5:Y:S02]  /*0880*/  LDG.E.U16 R53, [R14.64] ;  /* 0x000000060e357981 */ /* 0x000364000c1e1500 */
[----:B------:R-:W-:Y:S01]  /*0890*/  IMAD R28, R10, 0x2, R24 ;  /* 0x000000020a1c7824 */ /* 0x000fe200078e0218 */
[----:B------:R-:W-:Y:S02]  /*08a0*/  LEA.HI.X.SX32 R17, R26, R5, 0x1, P0 ;  /* 0x000000051a117211 */ /* 0x000fe400000f0eff */
[-C--:B------:R-:W-:Y:S02]  /*08b0*/  LEA R22, P1, R30, R7.reuse, 0x1 ;  /* 0x000000071e167211 */ /* 0x080fe400078208ff */
[----:B------:R-:W-:Y:S01]  /*08c0*/  LEA R26, R10, R28, 0x1 ;  /* 0x0000001c0a1a7211 */ /* 0x000fe200078e08ff */
[----:B------:R1:W5:Y:S01]  /*08d0*/  LDG.E.U16 R55, [R16.64] ;  /* 0x0000000610377981 */ /* 0x000362000c1e1500 */
[----:B------:R-:W-:-:S02]  /*08e0*/  LEA R18, P0, R34, R7, 0x1 ;  /* 0x0000000722127211 */ /* 0x000fc400078008ff */
[-C--:B------:R-:W-:Y:S01]  /*08f0*/  LEA.HI.X.SX32 R23, R30, R5.reuse, 0x1, P1 ;  /* 0x000000051e177211 */ /* 0x080fe200008f0eff */
[----:B------:R-:W-:Y:S01]  /*0900*/  IMAD R30, R10, 0x2, R26 ;  /* 0x000000020a1e7824 */ /* 0x000fe200078e021a */
[----:B------:R-:W-:Y:S02]  /*0910*/  LEA.HI.X.SX32 R19, R34, R5, 0x1, P0 ;  /* 0x0000000522137211 */ /* 0x000fe400000f0eff */
[-C--:B0-----:R-:W-:Y:S01]  /*0920*/  LEA R20, P0, R32, R7.reuse, 0x1 ;  /* 0x0000000720147211 */ /* 0x081fe200078008ff */
[----:B------:R-:W-:Y:S01]  /*0930*/  IMAD R34, R10, 0x2, R30 ;  /* 0x000000020a227824 */ /* 0x000fe200078e021e */
[----:B-1----:R-:W-:Y:S01]  /*0940*/  LEA R14, P1, R36, R7, 0x1 ;  /* 0x00000007240e7211 */ /* 0x002fe200078208ff */
[----:B------:R0:W5:Y:S01]  /*0950*/  LDG.E.U16 R74, [R22.64] ;  /* 0x00000006164a7981 */ /* 0x000162000c1e1500 */
[-C--:B------:R-:W-:Y:S01]  /*0960*/  LEA.HI.X.SX32 R21, R32, R5.reuse, 0x1, P0 ;  /* 0x0000000520157211 */ /* 0x080fe200000f0eff */
[----:B------:R-:W-:Y:S01]  /*0970*/  IMAD R32, R10, 0x2, R34 ;  /* 0x000000020a207824 */ /* 0x000fe200078e0222 */
[----:B------:R-:W-:Y:S01]  /*0980*/  LEA.HI.X.SX32 R15, R36, R5, 0x1, P1 ;  /* 0x00000005240f7211 */ /* 0x000fe200008f0eff */
[----:B------:R1:W5:Y:S02]  /*0990*/  LDG.E.U16 R76, [R18.64] ;  /* 0x00000006124c7981 */ /* 0x000364000c1e1500 */
[----:B------:R-:W-:-:S02]  /*09a0*/  IMAD R36, R10, 0x2, R32 ;  /* 0x000000020a247824 */ /* 0x000fc400078e0220 */
[----:B------:R1:W5:Y:S01]  /*09b0*/  LDG.E.U16 R78, [R14.64] ;  /* 0x000000060e4e7981 */ /* 0x000362000c1e1500 */
[----:B0-----:R-:W-:Y:S02]  /*09c0*/  LEA R22, P0, R24, R7, 0x1 ;  /* 0x0000000718167211 */ /* 0x001fe400078008ff */
[----:B------:R-:W-:Y:S01]  /*09d0*/  LEA R38, R10, R36, 0x1 ;  /* 0x000000240a267211 */ /* 0x000fe200078e08ff */
[----:B------:R0:W5:Y:S01]  /*09e0*/  LDG.E.U16 R57, [R20.64] ;  /* 0x0000000614397981 */ /* 0x000162000c1e1500 */
[----:B------:R-:W-:Y:S02]  /*09f0*/  LEA.HI.X.SX32 R23, R24, R5, 0x1, P0 ;  /* 0x0000000518177211 */ /* 0x000fe400000f0eff */
[-C--:B------:R-:W-:Y:S02]  /*0a00*/  LEA R16, P0, R28, R7.reuse, 0x1 ;  /* 0x000000071c107211 */ /* 0x080fe400078008ff */
[----:B------:R-:W-:Y:S01]  /*0a10*/  LEA R24, P1, R30, R7, 0x1 ;  /* 0x000000071e187211 */ /* 0x000fe200078208ff */
[----:B------:R0:W5:Y:S01]  /*0a20*/  LDG.E.U16 R59, [R22.64] ;  /* 0x00000006163b7981 */ /* 0x000162000c1e1500 */
[----:B------:R-:W-:Y:S01]  /*0a30*/  LEA.HI.X.SX32 R17, R28, R5, 0x1, P0 ;  /* 0x000000051c117211 */ /* 0x000fe200000f0eff */
[----:B------:R-:W-:Y:S01]  /*0a40*/  IMAD R28, R10, 0x2, R38 ;  /* 0x000000020a1c7824 */ /* 0x000fe200078e0226 */
[----:B-1----:R-:W-:-:S03]  /*0a50*/  LEA R18, P0, R26, R7, 0x1 ;  /* 0x000000071a127211 */ /* 0x002fc600078008ff */
[----:B------:R-:W-:Y:S01]  /*0a60*/  IMAD R40, R10, 0x2, R28 ;  /* 0x000000020a287824 */ /* 0x000fe200078e021c */
[-C--:B------:R-:W-:Y:S01]  /*0a70*/  LEA.HI.X.SX32 R19, R26, R5.reuse, 0x1, P0 ;  /* 0x000000051a137211 */ /* 0x080fe200000f0eff */
[----:B------:R1:W5:Y:S02]  /*0a80*/  LDG.E.U16 R80, [R16.64] ;  /* 0x0000000610507981 */ /* 0x000364000c1e1500 */
[----:B------:R-:W-:Y:S01]  /*0a90*/  IMAD R26, R10, 0x2, R40 ;  /* 0x000000020a1a7824 */ /* 0x000fe200078e0228 */
[----:B------:R-:W-:Y:S01]  /*0aa0*/  LEA.HI.X.SX32 R25, R30, R5, 0x1, P1 ;  /* 0x000000051e197211 */ /* 0x000fe200008f0eff */
[----:B------:R1:W5:Y:S01]  /*0ab0*/  LDG.E.U16 R61, [R18.64] ;  /* 0x00000006123d7981 */ /* 0x000362000c1e1500 */
[-C--:B------:R-:W-:Y:S01]  /*0ac0*/  LEA R14, P0, R34, R7.reuse, 0x1 ;  /* 0x00000007220e7211 */ /* 0x080fe200078008ff */
[----:B------:R-:W-:Y:S01]  /*0ad0*/  IMAD R30, R10, 0x2, R26 ;  /* 0x000000020a1e7824 */ /* 0x000fe200078e021a */
[----:B0-----:R-:W-:Y:S01]  /*0ae0*/  LEA R22, P1, R38, R7, 0x1 ;  /* 0x0000000726167211 */ /* 0x001fe200078208ff */
[----:B------:R0:W5:Y:S01]  /*0af0*/  LDG.E.U16 R82, [R24.64] ;  /* 0x0000000618527981 */ /* 0x000162000c1e1500 */
[----:B------:R-:W-:-:S02]  /*0b00*/  LEA.HI.X.SX32 R15, R34, R5, 0x1, P0 ;  /* 0x00000005220f7211 */ /* 0x000fc400000f0eff */
[----:B------:R-:W-:Y:S02]  /*0b10*/  LEA R34, R10, R30, 0x1 ;  /* 0x0000001e0a227211 */ /* 0x000fe400078e08ff */
[----:B------:R-:W-:Y:S01]  /*0b20*/  LEA R20, P0, R32, R7, 0x1 ;  /* 0x0000000720147211 */ /* 0x000fe200078008ff */
[----:B------:R0:W5:Y:S02]  /*0b30*/  LDG.E.U16 R63, [R14.64] ;  /* 0x000000060e3f7981 */ /* 0x000164000c1e1500 */
[----:B------:R-:W-:Y:S01]  /*0b40*/  IMAD R42, R10, 0x2, R34 ;  /* 0x000000020a2a7824 */ /* 0x000fe200078e0222 */
[----:B------:R-:W-:-:S03]  /*0b50*/  LEA.HI.X.SX32 R21, R32, R5, 0x1, P0 ;  /* 0x0000000520157211 */ /* 0x000fc600000f0eff */
[----:B------:R-:W-:Y:S01]  /*0b60*/  IMAD R32, R10, 0x2, R42 ;  /* 0x000000020a207824 */ /* 0x000fe200078e022a */
[----:B-1----:R-:W-:Y:S01]  /*0b70*/  LEA R16, P0, R36, R7, 0x1 ;  /* 0x0000000724107211 */ /* 0x002fe200078008ff */
[----:B------:R1:W5:Y:S02]  /*0b80*/  LDG.E.U16 R84, [R20.64] ;  /* 0x0000000614547981 */ /* 0x000364000c1e1500 */
[----:B------:R-:W-:Y:S01]  /*0b90*/  IMAD R44, R10, 0x2, R32 ;  /* 0x000000020a2c7824 */ /* 0x000fe200078e0220 */
[----:B------:R-:W-:-:S04]  /*0ba0*/  LEA.HI.X.SX32 R17, R36, R5, 0x1, P0 ;  /* 0x0000000524117211 */ /* 0x000fc800000f0eff */
[----:B------:R-:W-:Y:S01]  /*0bb0*/  LEA R36, R10, R44, 0x1 ;  /* 0x0000002c0a247211 */ /* 0x000fe200078e08ff */
[----:B------:R0:W5:Y:S01]  /*0bc0*/  LDG.E.U16 R65, [R16.64] ;  /* 0x0000000610417981 */ /* 0x000162000c1e1500 */
[----:B------:R-:W-:-:S03]  /*0bd0*/  LEA.HI.X.SX32 R23, R38, R5, 0x1, P1 ;  /* 0x0000000526177211 */ /* 0x000fc600008f0eff */
[----:B------:R-:W-:Y:S01]  /*0be0*/  IMAD R38, R10, 0x2, R36 ;  /* 0x000000020a267824 */ /* 0x000fe200078e0224 */
[----:B------:R-:W-:Y:S01]  /*0bf0*/  LEA R18, P0, R28, R7, 0x1 ;  /* 0x000000071c127211 */ /* 0x000fe200078008ff */
[----:B------:R1:W5:Y:S02]  /*0c00*/  LDG.E.U16 R86, [R22.64] ;  /* 0x0000000616567981 */ /* 0x000364000c1e1500 */
[----:B------:R-:W-:Y:S01]  /*0c10*/  IMAD R46, R10, 0x2, R38 ;  /* 0x000000020a2e7824 */ /* 0x000fe200078e0226 */
[----:B------:R-:W-:Y:S02]  /*0c20*/  LEA.HI.X.SX32 R19, R28, R5, 0x1, P0 ;  /* 0x000000051c137211 */ /* 0x000fe400000f0eff */
[-C--:B0-----:R-:W-:Y:S01]  /*0c30*/  LEA R14, P0, R40, R7.reuse, 0x1 ;  /* 0x00000007280e7211 */ /* 0x081fe200078008ff */
[----:B------:R-:W-:Y:S01]  /*0c40*/  IMAD R28, R10, 0x2, R46 ;  /* 0x000000020a1c7824 */ /* 0x000fe200078e022e */
[----:B------:R-:W-:Y:S01]  /*0c50*/  LEA R16, P1, R30, R7, 0x1 ;  /* 0x000000071e107211 */ /* 0x000fe200078208ff */
[----:B------:R0:W5:Y:S01]  /*0c60*/  LDG.E.U16 R67, [R18.64] ;  /* 0x0000000612437981 */ /* 0x000162000c1e1500 */
[----:B------:R-:W-:-:S02]  /*0c70*/  LEA.HI.X.SX32 R15, R40, R5, 0x1, P0 ;  /* 0x00000005280f7211 */ /* 0x000fc400000f0eff */
[----:B------:R-:W-:Y:S02]  /*0c80*/  LEA R40, R10, R28, 0x1 ;  /* 0x0000001c0a287211 */ /* 0x000fe400078e08ff */
[----:B-1----:R-:W-:Y:S01]  /*0c90*/  LEA R20, P0, R26, R7, 0x1 ;  /* 0x000000071a147211 */ /* 0x002fe200078008ff */
[----:B------:R1:W5:Y:S02]  /*0ca0*/  LDG.E.U16 R88, [R14.64] ;  /* 0x000000060e587981 */ /* 0x000364000c1e1500 */
[----:B------:R-:W-:Y:S01]  /*0cb0*/  IMAD R48, R10, 0x2, R40 ;  /* 0x000000020a307824 */ /* 0x000fe200078e0228 */
[-C--:B------:R-:W-:Y:S02]  /*0cc0*/  LEA.HI.X.SX32 R21, R26, R5.reuse, 0x1, P0 ;  /* 0x000000051a157211 */ /* 0x080fe400000f0eff */
[----:B------:R-:W-:Y:S01]  /*0cd0*/  LEA.HI.X.SX32 R17, R30, R5, 0x1, P1 ;  /* 0x000000051e117211 */ /* 0x000fe200008f0eff */
[----:B------:R-:W-:Y:S01]  /*0ce0*/  IMAD R30, R10, 0x2, R48 ;  /* 0x000000020a1e7824 */ /* 0x000fe200078e0230 */
[C---:B------:R-:W-:Y:S01]  /*0cf0*/  LEA R22, P0, R34.reuse, R7, 0x1 ;  /* 0x0000000722167211 */ /* 0x040fe200078008ff */
[----:B------:R1:W5:Y:S03]  /*0d00*/  LDG.E.U16 R69, [R20.64] ;  /* 0x0000000614457981 */ /* 0x000366000c1e1500 */
[----:B------:R-:W-:Y:S01]  /*0d10*/  LEA.HI.X.SX32 R23, R34, R5, 0x1, P0 ;  /* 0x0000000522177211 */ /* 0x000fe200000f0eff */
[----:B------:R-:W-:Y:S01]  /*0d20*/  IMAD R34, R10, 0x2, R30 ;  /* 0x000000020a227824 */ /* 0x000fe200078e021e */
[C---:B0-----:R-:W-:Y:S01]  /*0d30*/  LEA R18, P0, R42.reuse, R7, 0x1 ;  /* 0x000000072a127211 */ /* 0x041fe200078008ff */
[----:B------:R0:W5:Y:S03]  /*0d40*/  LDG.E.U16 R90, [R16.64] ;  /* 0x00000006105a7981 */ /* 0x000166000c1e1500 */
[----:B------:R-:W-:Y:S01]  /*0d50*/  LEA.HI.X.SX32 R19, R42, R5, 0x1, P0 ;  /* 0x000000052a137211 */ /* 0x000fe200000f0eff */
[----:B------:R0:W5:Y:S01]  /*0d60*/  LDG.E.U16 R71, [R22.64] ;  /* 0x0000000616477981 */ /* 0x000162000c1e1500 */
[----:B------:R-:W-:-:S02]  /*0d70*/  LEA R42, R10, R34, 0x1 ;  /* 0x000000220a2a7211 */ /* 0x000fc400078e08ff */
[-C--:B-1----:R-:W-:Y:S01]  /*0d80*/  LEA R14, P0, R44, R7.reuse, 0x1 ;  /* 0x000000072c0e7211 */ /* 0x082fe200078008ff */
        /* <DEDUP_REMOVED lines=9> */
[----:B------:R-:W-:-:S02]  /*0e20*/  LEA.HI.X.SX32 R27, R34, R5, 0x1, P0 ;  /* 0x00000005221b7211 */ /* 0x000fc400000f0eff */
[-C--:B0-----:R-:W-:Y:S01]  /*0e30*/  LEA R22, P1, R28, R7.reuse, 0x1 ;  /* 0x000000071c167211 */ /* 0x081fe200078208ff */
[----:B------:R0:W5:Y:S01]  /*0e40*/  LDG.E.U16 R96, [R24.64] ;  /* 0x0000000618607981 */ /* 0x000162000c1e1500 */
[----:B------:R-:W-:Y:S02]  /*0e50*/  LEA R16, P0, R36, R7, 0x1 ;  /* 0x0000000724107211 */ /* 0x000fe400078008ff */
[-C--:B------:R-:W-:Y:S01]  /*0e60*/  LEA.HI.X.SX32 R23, R28, R5.reuse, 0x1, P1 ;  /* 0x000000051c177211 */ /* 0x080fe200008f0eff */
[----:B------:R0:W5:Y:S01]  /*0e70*/  LDG.E.U16 R98, [R26.64] ;  /* 0x000000061a627981 */ /* 0x000162000c1e1500 */
[----:B------:R-:W-:Y:S02]  /*0e80*/  LEA.HI.X.SX32 R17, R36, R5, 0x1, P0 ;  /* 0x0000000524117211 */ /* 0x000fe400000f0eff */
[-C--:B------:R-:W-:Y:S01]  /*0e90*/  LEA R20, P1, R40, R7.reuse, 0x1 ;  /* 0x0000000728147211 */ /* 0x080fe200078208ff */
[----:B------:R0:W5:Y:S01]  /*0ea0*/  LDG.E.U16 R100, [R22.64] ;  /* 0x0000000616647981 */ /* 0x000162000c1e1500 */
[----:B-1----:R-:W-:-:S02]  /*0eb0*/  LEA R14, P0, R42, R7, 0x1 ;  /* 0x000000072a0e7211 */ /* 0x002fc400078008ff */
[----:B------:R-:W-:Y:S01]  /*0ec0*/  LEA R34, R10, R28, 0x1 ;  /* 0x0000001c0a227211 */ /* 0x000fe200078e08ff */
[----:B------:R1:W5:Y:S01]  /*0ed0*/  LDG.E.U16 R73, [R16.64] ;  /* 0x0000000610497981 */ /* 0x000362000c1e1500 */
[-C--:B------:R-:W-:Y:S02]  /*0ee0*/  LEA.HI.X.SX32 R21, R40, R5.reuse, 0x1, P1 ;  /* 0x0000000528157211 */ /* 0x080fe400008f0eff */
[----:B------:R-:W-:Y:S02]  /*0ef0*/  LEA.HI.X.SX32 R15, R42, R5, 0x1, P0 ;  /* 0x000000052a0f7211 */ /* 0x000fe400000f0eff */
[-C--:B------:R-:W-:Y:S01]  /*0f00*/  LEA R28, P1, R34, R7.reuse, 0x1 ;  /* 0x00000007221c7211 */ /* 0x080fe200078208ff */
[----:B------:R1:W5:Y:S01]  /*0f10*/  LDG.E.U16 R75, [R20.64] ;  /* 0x00000006144b7981 */ /* 0x000362000c1e1500 */
[----:B------:R-:W-:Y:S02]  /*0f20*/  LEA R18, P0, R38, R7, 0x1 ;  /* 0x0000000726127211 */ /* 0x000fe400078008ff */
[-C--:B------:R-:W-:Y:S01]  /*0f30*/  LEA.HI.X.SX32 R29, R34, R5.reuse, 0x1, P1 ;  /* 0x00000005221d7211 */ /* 0x080fe200008f0eff */
[----:B------:R-:W-:Y:S01]  /*0f40*/  IMAD R34, R10, 0x2, R34 ;  /* 0x000000020a227824 */ /* 0x000fe200078e0222 */
[----:B------:R-:W-:Y:S01]  /*0f50*/  LEA.HI.X.SX32 R19, R38, R5, 0x1, P0 ;  /* 0x0000000526137211 */ /* 0x000fe200000f0eff */
[----:B------:R1:W5:Y:S01]  /*0f60*/  LDG.E.U16 R77, [R14.64] ;  /* 0x000000060e4d7981 */ /* 0x000362000c1e1500 */
[----:B0-----:R-:W-:-:S02]  /*0f70*/  LEA R22, P1, R48, R7, 0x1 ;  /* 0x0000000730167211 */ /* 0x001fc400078208ff */
[----:B------:R-:W-:Y:S01]  /*0f80*/  LEA R24, P0, R50, R7, 0x1 ;  /* 0x0000000732187211 */ /* 0x000fe200078008ff */
[----:B------:R0:W5:Y:S01]  /*0f90*/  LDG.E.U16 R36, [R18.64] ;  /* 0x0000000612247981 */ /* 0x000162000c1e1500 */
[-C--:B------:R-:W-:Y:S02]  /*0fa0*/  LEA.HI.X.SX32 R23, R48, R5.reuse, 0x1, P1 ;  /* 0x0000000530177211 */ /* 0x080fe400008f0eff */
[----:B------:R-:W-:Y:S01]  /*0fb0*/  LEA.HI.X.SX32 R25, R50, R5, 0x1, P0 ;  /* 0x0000000532197211 */ /* 0x000fe200000f0eff */
[----:B------:R-:W5:Y:S01]  /*0fc0*/  LDG.E.U16 R29, [R28.64] ;  /* 0x000000061c1d7981 */ /* 0x000f62000c1e1500 */
[-C--:B------:R-:W-:Y:S02]  /*0fd0*/  LEA R26, P1, R34, R7.reuse, 0x1 ;  /* 0x00000007221a7211 */ /* 0x080fe400078208ff */
[----:B-1----:R-:W-:Y:S01]  /*0fe0*/  LEA R14, P0, R32, R7, 0x1 ;  /* 0x00000007200e7211 */ /* 0x002fe200078008ff */
[----:B------:R-:W-:Y:S01]  /*0ff0*/  IMAD R10, R10, 0x2, R34 ;  /* 0x000000020a0a7824 */ /* 0x000fe200078e0222 */
[-C--:B------:R-:W-:Y:S01]  /*1000*/  LEA.HI.X.SX32 R27, R34, R5.reuse, 0x1, P1 ;  /* 0x00000005221b7211 */ /* 0x080fe200008f0eff */
[----:B------:R1:W5:Y:S01]  /*1010*/  LDG.E.U16 R38, [R22.64] ;  /* 0x0000000616267981 */ /* 0x000362000c1e1500 */
[----:B------:R-:W-:-:S02]  /*1020*/  LEA.HI.X.SX32 R15, R32, R5, 0x1, P0 ;  /* 0x00000005200f7211 */ /* 0x000fc400000f0eff */
[-C--:B------:R-:W-:Y:S01]  /*1030*/  LEA R16, P0, R46, R7.reuse, 0x1 ;  /* 0x000000072e107211 */ /* 0x080fe200078008ff */
[----:B------:R-:W5:Y:S01]  /*1040*/  LDG.E.U16 R24, [R24.64] ;  /* 0x0000000618187981 */ /* 0x000f62000c1e1500 */
[----:B0-----:R-:W-:Y:S02]  /*1050*/  LEA R18, P1, R30, R7, 0x1 ;  /* 0x000000071e127211 */ /* 0x001fe400078208ff */
[-C--:B------:R-:W-:Y:S01]  /*1060*/  LEA.HI.X.SX32 R17, R46, R5.reuse, 0x1, P0 ;  /* 0x000000052e117211 */ /* 0x080fe200000f0eff */
[----:B------:R-:W5:Y:S01]  /*1070*/  LDG.E.U16 R26, [R26.64] ;  /* 0x000000061a1a7981 */ /* 0x000f62000c1e1500 */
[----:B------:R-:W-:Y:S02]  /*1080*/  LEA.HI.X.SX32 R19, R30, R5, 0x1, P1 ;  /* 0x000000051e137211 */ /* 0x000fe400008f0eff */
[-C--:B------:R-:W-:Y:S01]  /*1090*/  LEA R20, P0, R44, R7.reuse, 0x1 ;  /* 0x000000072c147211 */ /* 0x080fe200078008ff */
[----:B------:R0:W5:Y:S01]  /*10a0*/  LDG.E.U16 R15, [R14.64] ;  /* 0x000000060e0f7981 */ /* 0x000162000c1e1500 */
[----:B-1----:R-:W-:-:S02]  /*10b0*/  LEA R22, P1, R10, R7, 0x1 ;  /* 0x000000070a167211 */ /* 0x002fc400078208ff */
[-C--:B------:R-:W-:Y:S01]  /*10c0*/  LEA.HI.X.SX32 R21, R44, R5.reuse, 0x1, P0 ;  /* 0x000000052c157211 */ /* 0x080fe200000f0eff */
[----:B------:R-:W5:Y:S01]  /*10d0*/  LDG.E.U16 R17, [R16.64] ;  /* 0x0000000610117981 */ /* 0x000f62000c1e1500 */
[----:B------:R-:W-:-:S03]  /*10e0*/  LEA.HI.X.SX32 R23, R10, R5, 0x1, P1 ;  /* 0x000000050a177211 */ /* 0x000fc600008f0eff */
[----:B------:R-:W5:Y:S04]  /*10f0*/  LDG.E.U16 R19, [R18.64] ;  /* 0x0000000612137981 */ /* 0x000f68000c1e1500 */
[----:B------:R-:W5:Y:S04]  /*1100*/  LDG.E.U16 R21, [R20.64] ;  /* 0x0000000614157981 */ /* 0x000f68000c1e1500 */
[----:B------:R-:W5:Y:S01]  /*1110*/  LDG.E.U16 R23, [R22.64] ;  /* 0x0000000616177981 */ /* 0x000f62000c1e1500 */
[----:B------:R-:W-:Y:S02]  /*1120*/  LOP3.LUT R10, R0, 0x7f, RZ, 0xc0, !PT ;  /* 0x0000007f000a7812 */ /* 0x000fe400078ec0ff */
[----:B------:R-:W-:-:S03]  /*1130*/  SHF.R.S32.HI R5, RZ, 0x7, R0 ;  /* 0x00000007ff057819 */ /* 0x000fc60000011400 */
[----:B0-----:R-:W-:Y:S01]  /*1140*/  IMAD.SHL.U32 R14, R10, 0x2, RZ ;  /* 0x000000020a0e7824 */ /* 0x001fe200078e00ff */
[----:B------:R-:W-:-:S04]  /*1150*/  SGXT R5, R5, 0x1 ;  /* 0x000000010505781a */ /* 0x000fc80000000200 */
[----:B------:R-:W-:-:S05]  /*1160*/  LOP3.LUT R5, R14, 0x110, R5, 0x78, !PT ;  /* 0x000001100e057812 */ /* 0x000fca00078e7805 */
[----:B--2---:R0:W-:Y:S01]  /*1170*/  STS.U16 [R5], R6 ;  /* 0x0000000605007388 */ /* 0x0041e20000000400 */
[----:B------:R-:W-:-:S03]  /*1180*/  LOP3.LUT R7, R5, 0x40, RZ, 0x3c, !PT ;  /* 0x0000004005077812 */ /* 0x000fc600078e3cff */
[----:B------:R1:W-:Y:S01]  /*1190*/  STS.U16 [R5+0x800], R12 ;  /* 0x0008000c05007388 */ /* 0x0003e20000000400 */
[----:B0-----:R-:W-:-:S03]  /*11a0*/  LOP3.LUT R6, R5, 0x20, RZ, 0x3c, !PT ;  /* 0x0000002005067812 */ /* 0x001fc600078e3cff */
[----:B------:R-:W-:Y:S04]  /*11b0*/  STS.U16 [R5+0x1000], R54 ;  /* 0x0010003605007388 */ /* 0x000fe80000000400 */
[----:B----4-:R-:W-:Y:S04]  /*11c0*/  STS.U16 [R5+0x1800], R58 ;  /* 0x0018003a05007388 */ /* 0x010fe80000000400 */
[----:B---3--:R-:W-:Y:S04]  /*11d0*/  STS.U16 [R5+0x2000], R62 ;  /* 0x0020003e05007388 */ /* 0x008fe80000000400 */
[----:B-----5:R-:W-:Y:S04]  /*11e0*/  STS.U16 [R5+0x2800], R66 ;  /* 0x0028004205007388 */ /* 0x020fe80000000400 */
[----:B------:R-:W-:Y:S01]  /*11f0*/  STS.U16 [R5+0x3000], R70 ;  /* 0x0030004605007388 */ /* 0x000fe20000000400 */
[----:B------:R-:W-:Y:S01]  /*1200*/  MOV R164, 0xff800000 ;  /* 0xff80000000a47802 */ /* 0x000fe20000000f00 */
[----:B-1----:R-:W-:Y:S01]  /*1210*/  IMAD.MOV.U32 R12, RZ, RZ, 0x3f800000 ;  /* 0x3f800000ff0c7424 */ /* 0x002fe200078e00ff */
[----:B------:R-:W-:Y:S01]  /*1220*/  CS2R R140, SRZ ;  /* 0x00000000008c7805 */ /* 0x000fe2000001ff00 */
[----:B------:R-:W-:Y:S01]  /*1230*/  IMAD.MOV.U32 R158, RZ, RZ, 0x3f800000 ;  /* 0x3f800000ff9e7424 */ /* 0x000fe200078e00ff */
[----:B------:R-:W-:Y:S01]  /*1240*/  CS2R R142, SRZ ;  /* 0x00000000008e7805 */ /* 0x000fe2000001ff00 */
[----:B------:R-:W-:Y:S01]  /*1250*/  IMAD.MOV.U32 R159, RZ, RZ, -0x800000 ;  /* 0xff800000ff9f7424 */ /* 0x000fe200078e00ff */
[----:B------:R-:W-:Y:S01]  /*1260*/  CS2R R132, SRZ ;  /* 0x0000000000847805 */ /* 0x000fe2000001ff00 */
[----:B------:R-:W-:Y:S01]  /*1270*/  CS2R R134, SRZ ;  /* 0x0000000000867805 */ /* 0x000fe2000001ff00 */
[----:B------:R-:W-:Y:S04]  /*1280*/  STS.U16 [R5+0x3800], R74 ;  /* 0x0038004a05007388 */ /* 0x000fe80000000400 */
        /* <DEDUP_REMOVED lines=8> */
[----:B------:R0:W-:Y:S04]  /*1310*/  STS.U16 [R6+0x200], R11 ;  /* 0x0002000b06007388 */ /* 0x0001e80000000400 */
        /* <DEDUP_REMOVED lines=15> */
[----:B------:R1:W-:Y:S01]  /*1410*/  STS.U16 [R7+0x400], R8 ;  /* 0x0004000807007388 */ /* 0x0003e20000000400 */
[----:B0-----:R-:W-:-:S03]  /*1420*/  IADD3 R11, R9, 0x80, RZ ;  /* 0x00000080090b7810 */ /* 0x001fc60007ffe0ff */
[----:B------:R-:W-:Y:S01]  /*1430*/  STS.U16 [R7+0xc00], R52 ;  /* 0x000c003407007388 */ /* 0x000fe20000000400 */
[----:B-1----:R-:W-:-:S03]  /*1440*/  LOP3.LUT R8, R5, 0x60, RZ, 0x3c, !PT ;  /* 0x0000006005087812 */ /* 0x002fc600078e3cff */
        /* <DEDUP_REMOVED lines=27> */
[----:B------:R-:W-:Y:S01]  /*1600*/  STS.U16 [R8+0x7e00], R23 ;  /* 0x007e001708007388 */ /* 0x000fe20000000400 */
[----:B------:R-:W-:Y:S01]  /*1610*/  ISETP.GE.AND P0, PT, R11, 0x1, PT ;  /* 0x000000010b00780c */ /* 0x000fe20003f06270 */
[----:B------:R-:W-:Y:S01]  /*1620*/  CS2R R128, SRZ ;  /* 0x0000000000807805 */ /* 0x000fe2000001ff00 */
[----:B------:R-:W-:Y:S01]  /*1630*/  CS2R R130, SRZ ;  /* 0x0000000000827805 */ /* 0x000fe2000001ff00 */
[----:B------:R1:W-:Y:S01]  /*1640*/  STS.U16 [R8+0x600], R13 ;  /* 0x0006000d08007388 */ /* 0x0003e20000000400 */
[----:B------:R-:W-:Y:S01]  /*1650*/  CS2R R124, SRZ ;  /* 0x00000000007c7805 */ /* 0x000fe2000001ff00 */
[----:B------:R-:W-:Y:S01]  /*1660*/  CS2R R126, SRZ ;  /* 0x00000000007e7805 */ /* 0x000fe2000001ff00 */
[----:B------:R-:W-:Y:S01]  /*1670*/  CS2R R120, SRZ ;  /* 0x0000000000787805 */ /* 0x000fe2000001ff00 */
[----:B------:R2:W-:Y:S01]  /*1680*/  STS.U16 [R8+0x5e00], R15 ;  /* 0x005e000f08007388 */ /* 0x0005e20000000400 */
[----:B------:R-:W-:Y:S01]  /*1690*/  CS2R R122, SRZ ;  /* 0x00000000007a7805 */ /* 0x000fe2000001ff00 */
        /* <DEDUP_REMOVED lines=12> */
[----:B0-----:R-:W-:Y:S01]  /*1760*/  CS2R R92, SRZ ;  /* 0x00000000005c7805 */ /* 0x001fe2000001ff00 */
        /* <DEDUP_REMOVED lines=9> */
[C---:B-1----:R-:W-:Y:S01]  /*1800*/  LOP3.LUT R13, R0.reuse, 0xff, RZ, 0xc0, !PT ;  /* 0x000000ff000d7812 */ /* 0x042fe200078ec0ff */
[C---:B------:R-:W-:Y:S01]  /*1810*/  IMAD.SHL.U32 R150, R0.reuse, 0x8, RZ ;  /* 0x0000000800967824 */ /* 0x040fe200078e00ff */
[----:B------:R-:W-:-:S02]  /*1820*/  LOP3.LUT R14, R0, 0xe0, RZ, 0xc0, !PT ;  /* 0x000000e0000e7812 */ /* 0x000fc400078ec0ff */
[C---:B--2---:R-:W-:Y:S02]  /*1830*/  LOP3.LUT R15, R0.reuse, 0x1c, RZ, 0xc0, !PT ;  /* 0x0000001c000f7812 */ /* 0x044fe400078ec0ff */
[C---:B------:R-:W-:Y:S02]  /*1840*/  LOP3.LUT R148, R0.reuse, 0x3, RZ, 0xc0, !PT ;  /* 0x0000000300947812 */ /* 0x040fe400078ec0ff */
[----:B------:R-:W-:Y:S01]  /*1850*/  SHF.L.U32 R149, R0, 0x1, RZ ;  /* 0x0000000100957819 */ /* 0x000fe200000006ff */
[----:B------:R-:W-:Y:S05]  /*1860*/  @!P0 BRA `(.L_x_0) ;  /* 0x0000283000008947 */ /* 0x000fea0003800000 */
[----:B------:R-:W-:Y:S01]  /*1870*/  IMAD R16, R10, c[0x0][0x1a8], RZ ;  /* 0x00006a000a107a24 */ /* 0x000fe200078e02ff */
[----:B------:R-:W-:Y:S01]  /*1880*/  SHF.R.U32.HI R18, RZ, 0x1, R14 ;  /* 0x00000001ff127819 */ /* 0x000fe2000001160e */
[----:B------:R-:W-:Y:S01]  /*1890*/  IMAD R10, R2, c[0x0][0x1a0], RZ ;  /* 0x00006800020a7a24 */ /* 0x000fe200078e02ff */
[----:B------:R-:W-:Y:S01]  /*18a0*/  SHF.R.U32.HI R20, RZ, 0x2, R0 ;  /* 0x00000002ff147819 */ /* 0x000fe20000011600 */
[C---:B------:R-:W-:Y:S01]  /*18b0*/  IMAD.SHL.U32 R17, R16.reuse, 0x2, RZ ;  /* 0x0000000210117824 */ /* 0x040fe200078e00ff */
[----:B------:R-:W-:Y:S01]  /*18c0*/  LEA.HI R18, R15, R18, RZ, 0x1e ;  /* 0x000000120f127211 */ /* 0x000fe200078ff0ff */
[----:B------:R-:W-:Y:S01]  /*18d0*/  IMAD.HI R19, R16, 0x2, RZ ;  /* 0x0000000210137827 */ /* 0x000fe200078e02ff */
[----:B------:R-:W-:Y:S01]  /*18e0*/  SHF.L.U32 R12, R10, 0x1, RZ ;  /* 0x000000010a0c7819 */ /* 0x000fe200000006ff */
[----:B------:R-:W-:Y:S01]  /*18f0*/  CS2R R140, SRZ ;  /* 0x00000000008c7805 */ /* 0x000fe2000001ff00 */
[----:B------:R-:W-:Y:S01]  /*1900*/  LOP3.LUT R16, R0, 0x7, RZ, 0xc0, !PT ;  /* 0x0000000700107812 */ /* 0x000fe200078ec0ff */
[----:B------:R-:W-:Y:S01]  /*1910*/  IMAD.HI R10, R10, 0x2, RZ ;  /* 0x000000020a0a7827 */ /* 0x000fe200078e02ff */
[----:B------:R-:W-:Y:S01]  /*1920*/  IADD3 R217, P0, P1, R17, c[0x0][0x168], R12 ;  /* 0x00005a0011d97a10 */ /* 0x000fe2000791e00c */
[----:B------:R-:W-:Y:S01]  /*1930*/  CS2R R142, SRZ ;  /* 0x00000000008e7805 */ /* 0x000fe2000001ff00 */
[----:B------:R-:W-:Y:S01]  /*1940*/  LOP3.LUT R12, R0, 0x1f, RZ, 0xc0, !PT ;  /* 0x0000001f000c7812 */ /* 0x000fe200078ec0ff */
[----:B------:R-:W-:Y:S01]  /*1950*/  IMAD.IADD R152, R9, 0x1, R18 ;  /* 0x0000000109987824 */ /* 0x000fe200078e0212 */
[----:B------:R-:W-:Y:S01]  /*1960*/  IADD3.X R29, R19, c[0x0][0x16c], R10, P0, P1 ;  /* 0x00005b00131d7a10 */ /* 0x000fe200007e240a */
[----:B------:R-:W-:Y:S01]  /*1970*/  IMAD R9, R2, c[0x0][0x1b0], RZ ;  /* 0x00006c0002097a24 */ /* 0x000fe200078e02ff */
[----:B------:R-:W-:Y:S01]  /*1980*/  LOP3.LUT R21, R150, 0x30, RZ, 0xc0, !PT ;  /* 0x0000003096157812 */ /* 0x000fe200078ec0ff */
[----:B------:R-:W-:Y:S01]  /*1990*/  IMAD R10, R4, c[0x0][0x1a4], RZ ;  /* 0x00006900040a7a24 */ /* 0x000fe200078e02ff */
[----:B------:R-:W-:Y:S01]  /*19a0*/  LOP3.LUT R17, R149, 0x10, RZ, 0xc0, !PT ;  /* 0x0000001095117812 */ /* 0x000fe200078ec0ff */
[----:B------:R-:W-:Y:S01]  /*19b0*/  IMAD.MOV.U32 R31, RZ, RZ, c[0x0][0x1a4] ;  /* 0x00006900ff1f7624 */ /* 0x000fe200078e00ff */
[----:B------:R-:W-:Y:S01]  /*19c0*/  SHF.L.U32 R18, R9, 0x1, RZ ;  /* 0x0000000109127819 */ /* 0x000fe200000006ff */
[----:B------:R-:W-:Y:S01]  /*19d0*/  IMAD.SHL.U32 R151, R13, 0x2, RZ ;  /* 0x000000020d977824 */ /* 0x000fe200078e00ff */
[--C-:B------:R-:W-:Y:S01]  /*19e0*/  LOP3.LUT R17, R17, 0xe0, R0.reuse, 0xf8, !PT ;  /* 0x000000e011117812 */ /* 0x100fe200078ef800 */
[----:B------:R-:W-:Y:S01]  /*19f0*/  IMAD.HI R19, R9, 0x2, RZ ;  /* 0x0000000209137827 */ /* 0x000fe200078e02ff */
[----:B------:R-:W-:Y:S01]  /*1a00*/  SHF.R.U32.HI R23, RZ, 0x5, R0 ;  /* 0x00000005ff177819 */ /* 0x000fe20000011600 */
[----:B------:R-:W-:Y:S01]  /*1a10*/  CS2R R132, SRZ ;  /* 0x0000000000847805 */ /* 0x000fe2000001ff00 */
[----:B------:R-:W-:Y:S01]  /*1a20*/  LOP3.LUT R151, R151, 0x30, R20, 0x78, !PT ;  /* 0x0000003097977812 */ /* 0x000fe200078e7814 */
[----:B------:R-:W-:Y:S01]  /*1a30*/  IMAD R9, R12, c[0x0][0x1b4], RZ ;  /* 0x00006d000c097a24 */ /* 0x000fe200078e02ff */
[----:B------:R-:W-:Y:S01]  /*1a40*/  MOV R33, c[0x0][0x1b8] ;  /* 0x00006e0000217a02 */ /* 0x000fe20000000f00 */
[----:B------:R-:W-:Y:S01]  /*1a50*/  IMAD R12, R31, 0x2, R10 ;  /* 0x000000021f0c7824 */ /* 0x000fe200078e020a */
[----:B------:R-:W-:Y:S01]  /*1a60*/  MOV R158, 0x3f800000 ;  /* 0x3f800000009e7802 */ /* 0x000fe20000000f00 */
[----:B------:R-:W-:Y:S01]  /*1a70*/  IMAD R26, R16, 0x110, RZ ;  /* 0x00000110101a7824 */ /* 0x000fe200078e02ff */
[----:B------:R-:W-:Y:S01]  /*1a80*/  CS2R R134, SRZ ;  /* 0x0000000000867805 */ /* 0x000fe2000001ff00 */
[----:B------:R-:W-:Y:S01]  /*1a90*/  IMAD.SHL.U32 R20, R0, 0x80, RZ ;  /* 0x0000008000147824 */ /* 0x000fe200078e00ff */
[----:B------:R-:W-:Y:S01]  /*1aa0*/  CS2R R128, SRZ ;  /* 0x0000000000807805 */ /* 0x000fe2000001ff00 */
[----:B------:R-:W-:Y:S01]  /*1ab0*/  IMAD R156, R16, 0x40, R21 ;  /* 0x00000040109c7824 */ /* 0x000fe200078e0215 */
[----:B------:R-:W-:Y:S01]  /*1ac0*/  SHF.L.U32 R21, R9, 0x1, RZ ;  /* 0x0000000109157819 */ /* 0x000fe200000006ff */
[C---:B------:R-:W-:Y:S01]  /*1ad0*/  IMAD R16, R31.reuse, 0x2, R12 ;  /* 0x000000021f107824 */ /* 0x040fe200078e020c */
[----:B------:R-:W-:Y:S01]  /*1ae0*/  LOP3.LUT R22, R26, R17, RZ, 0x3c, !PT ;  /* 0x000000111a167212 */ /* 0x000fe200078e3cff */
[----:B------:R-:W-:Y:S01]  /*1af0*/  IMAD.MOV.U32 R154, RZ, RZ, RZ ;  /* 0x000000ffff9a7224 */ /* 0x000fe200078e00ff */
[----:B------:R-:W-:Y:S01]  /*1b00*/  LOP3.LUT R153, R20, 0x800, RZ, 0xc0, !PT ;  /* 0x0000080014997812 */ /* 0x000fe200078ec0ff */
[----:B------:R-:W-:Y:S01]  /*1b10*/  IMAD R17, R31, 0x2, R16 ;  /* 0x000000021f117824 */ /* 0x000fe200078e0210 */
[----:B------:R-:W-:Y:S01]  /*1b20*/  IADD3 R163, P0, P1, R21, c[0x0][0x170], R18 ;  /* 0x00005c0015a37a10 */ /* 0x000fe2000791e012 */
[----:B------:R-:W-:Y:S01]  /*1b30*/  IMAD.HI R20, R9, 0x2, RZ ;  /* 0x0000000209147827 */ /* 0x000fe200078e02ff */
[----:B------:R-:W-:Y:S01]  /*1b40*/  SGXT.U32 R9, R23, 0x3 ;  /* 0x000000031709781a */ /* 0x000fe20000000000 */
[----:B------:R-:W-:Y:S01]  /*1b50*/  CS2R R130, SRZ ;  /* 0x0000000000827805 */ /* 0x000fe2000001ff00 */
[-C--:B------:R-:W-:Y:S01]  /*1b60*/  LEA R244, P2, R16, R217.reuse, 0x1 ;  /* 0x000000d910f47211 */ /* 0x080fe200078408ff */
[----:B------:R-:W-:Y:S01]  /*1b70*/  IMAD R18, R31, 0x2, R17 ;  /* 0x000000021f127824 */ /* 0x000fe200078e0211 */
[----:B------:R-:W-:Y:S01]  /*1b80*/  IADD3.X R27, R20, c[0x0][0x174], R19, P0, P1 ;  /* 0x00005d00141b7a10 */ /* 0x000fe200007e2413 */
[----:B------:R-:W-:Y:S01]  /*1b90*/  IMAD R20, R9, c[0x0][0x1b8], RZ ;  /* 0x00006e0009147a24 */ /* 0x000fe200078e02ff */
[-C--:B------:R-:W-:Y:S01]  /*1ba0*/  LEA R248, P0, R10, R217.reuse, 0x1 ;  /* 0x000000d90af87211 */ /* 0x080fe200078008ff */
[----:B------:R-:W-:Y:S01]  /*1bb0*/  IMAD R9, R31, 0x2, R18 ;  /* 0x000000021f097824 */ /* 0x000fe200078e0212 */
[----:B------:R-:W-:Y:S01]  /*1bc0*/  LEA R246, P1, R12, R217, 0x1 ;  /* 0x000000d90cf67211 */ /* 0x000fe200078208ff */
[----:B------:R-:W-:Y:S01]  /*1bd0*/  IMAD R21, R33, 0x8, R20 ;  /* 0x0000000821157824 */ /* 0x000fe200078e0214 */
[-C--:B------:R-:W-:Y:S01]  /*1be0*/  LEA.HI.X.SX32 R249, R10, R29.reuse, 0x1, P0 ;  /* 0x0000001d0af97211 */ /* 0x080fe200000f0eff */
[----:B------:R-:W-:Y:S01]  /*1bf0*/  IMAD R19, R31, 0x2, R9 ;  /* 0x000000021f137824 */ /* 0x000fe200078e0209 */
[-C--:B------:R-:W-:Y:S01]  /*1c00*/  LEA.HI.X.SX32 R247, R12, R29.reuse, 0x1, P1 ;  /* 0x0000001d0cf77211 */ /* 0x080fe200008f0eff */
[----:B------:R-:W-:Y:S01]  /*1c10*/  IMAD.IADD R153, R153, 0x1, R22 ;  /* 0x0000000199997824 */ /* 0x000fe200078e0216 */
[----:B------:R-:W-:Y:S01]  /*1c20*/  LEA.HI.X.SX32 R245, R16, R29, 0x1, P2 ;  /* 0x0000001d10f57211 */ /* 0x000fe200010f0eff */
[----:B------:R-:W-:Y:S01]  /*1c30*/  IMAD R22, R33, 0x8, R21 ;  /* 0x0000000821167824 */ /* 0x000fe200078e0215 */
[----:B------:R-:W-:Y:S01]  /*1c40*/  LEA R10, R31, R19, 0x1 ;  /* 0x000000131f0a7211 */ /* 0x000fe200078e08ff */
[----:B------:R-:W-:Y:S01]  /*1c50*/  CS2R R124, SRZ ;  /* 0x00000000007c7805 */ /* 0x000fe2000001ff00 */
[-C--:B------:R-:W-:Y:S01]  /*1c60*/  LEA R242, P0, R17, R217.reuse, 0x1 ;  /* 0x000000d911f27211 */ /* 0x080fe200078008ff */
[----:B------:R-:W-:Y:S01]  /*1c70*/  IMAD R23, R33, 0x8, R22 ;  /* 0x0000000821177824 */ /* 0x000fe200078e0216 */
[C---:B------:R-:W-:Y:S01]  /*1c80*/  LEA R240, P1, R18.reuse, R217, 0x1 ;  /* 0x000000d912f07211 */ /* 0x040fe200078208ff */
[----:B------:R-:W-:Y:S01]  /*1c90*/  IMAD R12, R31, 0x2, R10 ;  /* 0x000000021f0c7824 */ /* 0x000fe200078e020a */
[----:B------:R-:W-:Y:S01]  /*1ca0*/  LEA.HI.X.SX32 R243, R17, R29, 0x1, P0 ;  /* 0x0000001d11f37211 */ /* 0x000fe200000f0eff */
[----:B------:R-:W-:Y:S01]  /*1cb0*/  IMAD R24, R33, 0x8, R23 ;  /* 0x0000000821187824 */ /* 0x000fe200078e0217 */
[----:B------:R-:W-:Y:S01]  /*1cc0*/  LEA R236, P0, R9, R217, 0x1 ;  /* 0x000000d909ec7211 */ /* 0x000fe200078008ff */
[----:B------:R-:W-:Y:S01]  /*1cd0*/  CS2R R126, SRZ ;  /* 0x00000000007e7805 */ /* 0x000fe2000001ff00 */
[----:B------:R-:W-:Y:S01]  /*1ce0*/  LEA R16, R31, R12, 0x1 ;  /* 0x0000000c1f107211 */ /* 0x000fe200078e08ff */
[----:B------:R-:W-:Y:S01]  /*1cf0*/  IMAD R25, R33, 0x8, R24 ;  /* 0x0000000821197824 */ /* 0x000fe200078e0218 */
[-C--:B------:R-:W-:Y:S01]  /*1d00*/  LEA.HI.X.SX32 R237, R9, R29.reuse, 0x1, P0 ;  /* 0x0000001d09ed7211 */ /* 0x080fe200000f0eff */
[----:B------:R-:W-:Y:S01]  /*1d10*/  CS2R R120, SRZ ;  /* 0x0000000000787805 */ /* 0x000fe2000001ff00 */
[----:B------:R-:W-:Y:S01]  /*1d20*/  LEA.HI.X.SX32 R241, R18, R29, 0x1, P1 ;  /* 0x0000001d12f17211 */ /* 0x000fe200008f0eff */
[----:B------:R-:W-:Y:S01]  /*1d30*/  IMAD R17, R31, 0x2, R16 ;  /* 0x000000021f117824 */ /* 0x000fe200078e0210 */
[-C--:B------:R-:W-:Y:S01]  /*1d40*/  LEA R234, P1, R19, R217.reuse, 0x1 ;  /* 0x000000d913ea7211 */ /* 0x080fe200078208ff */
[----:B------:R-:W-:Y:S01]  /*1d50*/  CS2R R122, SRZ ;  /* 0x00000000007a7805 */ /* 0x000fe2000001ff00 */
[C---:B------:R-:W-:Y:S01]  /*1d60*/  LEA R232, P0, R10.reuse, R217, 0x1 ;  /* 0x000000d90ae87211 */ /* 0x040fe200078008ff */
[----:B------:R-:W-:Y:S01]  /*1d70*/  CS2R R116, SRZ ;  /* 0x0000000000747805 */ /* 0x000fe2000001ff00 */
[----:B------:R-:W-:Y:S01]  /*1d80*/  LEA R9, R31, R17, 0x1 ;  /* 0x000000111f097211 */ /* 0x000fe200078e08ff */
[----:B------:R-:W-:Y:S01]  /*1d90*/  CS2R R118, SRZ ;  /* 0x0000000000767805 */ /* 0x000fe2000001ff00 */
[-C--:B------:R-:W-:Y:S01]  /*1da0*/  LEA.HI.X.SX32 R235, R19, R29.reuse, 0x1, P1 ;  /* 0x0000001d13eb7211 */ /* 0x080fe200008f0eff */
[----:B------:R-:W-:Y:S01]  /*1db0*/  IMAD R19, R33, 0x8, R25 ;  /* 0x0000000821137824 */ /* 0x000fe200078e0219 */
[----:B------:R-:W-:Y:S01]  /*1dc0*/  LEA.HI.X.SX32 R233, R10, R29, 0x1, P0 ;  /* 0x0000001d0ae97211 */ /* 0x000fe200000f0eff */
[----:B------:R-:W-:Y:S01]  /*1dd0*/  IMAD R18, R31, 0x2, R9 ;  /* 0x000000021f127824 */ /* 0x000fe200078e0209 */
[CC--:B------:R-:W-:Y:S01]  /*1de0*/  LEA R230, P1, R12.reuse, R217.reuse, 0x1 ;  /* 0x000000d90ce67211 */ /* 0x0c0fe200078208ff */
[----:B------:R-:W-:Y:S01]  /*1df0*/  CS2R R112, SRZ ;  /* 0x0000000000707805 */ /* 0x000fe2000001ff00 */
[----:B------:R-:W-:Y:S01]  /*1e00*/  LEA R224, P2, R9, R217, 0x1 ;  /* 0x000000d909e07211 */ /* 0x000fe200078408ff */
[----:B------:R-:W-:Y:S01]  /*1e10*/  IMAD R10, R31, 0x2, R18 ;  /* 0x000000021f0a7824 */ /* 0x000fe200078e0212 */
[-C--:B------:R-:W-:Y:S01]  /*1e20*/  LEA.HI.X.SX32 R231, R12, R29.reuse, 0x1, P1 ;  /* 0x0000001d0ce77211 */ /* 0x080fe200008f0eff */
[----:B------:R-:W-:Y:S01]  /*1e30*/  CS2R R114, SRZ ;  /* 0x0000000000727805 */ /* 0x000fe2000001ff00 */
[----:B------:R-:W-:Y:S01]  /*1e40*/  LEA.HI.X.SX32 R225, R9, R29, 0x1, P2 ;  /* 0x0000001d09e17211 */ /* 0x000fe200010f0eff */
[----:B------:R-:W-:Y:S01]  /*1e50*/  CS2R R108, SRZ ;  /* 0x00000000006c7805 */ /* 0x000fe2000001ff00 */
[----:B------:R-:W-:Y:S01]  /*1e60*/  LEA R12, R31, R10, 0x1 ;  /* 0x0000000a1f0c7211 */ /* 0x000fe200078e08ff */
[----:B------:R-:W-:Y:S01]  /*1e70*/  CS2R R110, SRZ ;  /* 0x00000000006e7805 */ /* 0x000fe2000001ff00 */
        /* <DEDUP_REMOVED lines=8> */
[CC--:B------:R-:W-:Y:S01]  /*1f00*/  LEA R216, P3, R9.reuse, R217.reuse, 0x1 ;  /* 0x000000d909d87211 */ /* 0x0c0fe200078608ff */
[----:B------:R-:W-:Y:S01]  /*1f10*/  CS2R R102, SRZ ;  /* 0x0000000000667805 */ /* 0x000fe2000001ff00 */
[-C--:B------:R-:W-:Y:S01]  /*1f20*/  LEA R222, P0, R18, R217.reuse, 0x1 ;  /* 0x000000d912de7211 */ /* 0x080fe200078008ff */
[----:B------:R-:W-:Y:S01]  /*1f30*/  CS2R R96, SRZ ;  /* 0x0000000000607805 */ /* 0x000fe2000001ff00 */
[-C--:B------:R-:W-:Y:S01]  /*1f40*/  LEA R220, P1, R10, R217.reuse, 0x1 ;  /* 0x000000d90adc7211 */ /* 0x080fe200078208ff */
[----:B------:R-:W-:Y:S01]  /*1f50*/  CS2R R98, SRZ ;  /* 0x0000000000627805 */ /* 0x000fe2000001ff00 */
[----:B------:R-:W-:Y:S01]  /*1f60*/  LEA R218, P2, R12, R217, 0x1 ;  /* 0x000000d90cda7211 */ /* 0x000fe200078408ff */
[----:B------:R-:W-:Y:S01]  /*1f70*/  CS2R R92, SRZ ;  /* 0x00000000005c7805 */ /* 0x000fe2000001ff00 */
[-C--:B------:R-:W-:Y:S01]  /*1f80*/  LEA.HI.X.SX32 R217, R9, R29.reuse, 0x1, P3 ;  /* 0x0000001d09d97211 */ /* 0x080fe200018f0eff */
[C---:B------:R-:W-:Y:S01]  /*1f90*/  IMAD R9, R33.reuse, 0x8, R19 ;  /* 0x0000000821097824 */ /* 0x040fe200078e0213 */
[-C--:B------:R-:W-:Y:S01]  /*1fa0*/  LEA.HI.X.SX32 R221, R10, R29.reuse, 0x1, P1 ;  /* 0x0000001d0add7211 */ /* 0x080fe200008f0eff */
[----:B------:R-:W-:Y:S01]  /*1fb0*/  CS2R R94, SRZ ;  /* 0x00000000005e7805 */ /* 0x000fe2000001ff00 */
[----:B------:R-:W-:Y:S01]  /*1fc0*/  LEA.HI.X.SX32 R219, R12, R29, 0x1, P2 ;  /* 0x0000001d0cdb7211 */ /* 0x000fe200010f0eff */
[----:B------:R-:W-:Y:S01]  /*1fd0*/  IMAD R10, R33, 0x8, R9 ;  /* 0x00000008210a7824 */ /* 0x000fe200078e0209 */
[----:B------:R-:W-:Y:S01]  /*1fe0*/  LEA R206, P1, R21, R163, 0x1 ;  /* 0x000000a315ce7211 */ /* 0x000fe200078208ff */
[----:B------:R-:W-:Y:S01]  /*1ff0*/  CS2R R88, SRZ ;  /* 0x0000000000587805 */ /* 0x000fe2000001ff00 */
[----:B------:R-:W-:Y:S01]  /*2000*/  LEA.HI.X.SX32 R223, R18, R29, 0x1, P0 ;  /* 0x0000001d12df7211 */ /* 0x000fe200000f0eff */
[----:B------:R-:W-:Y:S01]  /*2010*/  CS2R R90, SRZ ;  /* 0x00000000005a7805 */ /* 0x000fe2000001ff00 */
[----:B------:R-:W-:Y:S01]  /*2020*/  LEA R12, R33, R10, 0x3 ;  /* 0x0000000a210c7211 */ /* 0x000fe200078e18ff */
[----:B------:R-:W-:Y:S01]  /*2030*/  CS2R R84, SRZ ;  /* 0x0000000000547805 */ /* 0x000fe2000001ff00 */
[----:B------:R-:W-:Y:S01]  /*2040*/  LEA R212, P0, R20, R163, 0x1 ;  /* 0x000000a314d47211 */ /* 0x000fe200078008ff */
[----:B------:R-:W-:Y:S01]  /*2050*/  CS2R R86, SRZ ;  /* 0x0000000000567805 */ /* 0x000fe2000001ff00 */
[----:B------:R-:W-:Y:S01]  /*2060*/  LEA.HI.X.SX32 R207, R21, R27, 0x1, P1 ;  /* 0x0000001b15cf7211 */ /* 0x000fe200008f0eff */
[C---:B------:R-:W-:Y:S01]  /*2070*/  IMAD R16, R33.reuse, 0x8, R12 ;  /* 0x0000000821107824 */ /* 0x040fe200078e020c */
[-C--:B------:R-:W-:Y:S01]  /*2080*/  LEA R204, P2, R22, R163.reuse, 0x1 ;  /* 0x000000a316cc7211 */ /* 0x080fe200078408ff */
[----:B------:R-:W-:Y:S01]  /*2090*/  CS2R R80, SRZ ;  /* 0x0000000000507805 */ /* 0x000fe2000001ff00 */
[----:B------:R-:W-:Y:S01]  /*20a0*/  LEA R200, P1, R24, R163, 0x1 ;  /* 0x000000a318c87211 */ /* 0x000fe200078208ff */
        /* <DEDUP_REMOVED lines=9> */
[-C--:B------:R-:W-:Y:S01]  /*2140*/  LEA R198, P2, R25, R163.reuse, 0x1 ;  /* 0x000000a319c67211 */ /* 0x080fe200078408ff */
[----:B------:R-:W-:Y:S01]  /*2150*/  UMOV UR4, URZ ;  /* 0x0000003f00047c82 */ /* 0x000fe20008000000 */
[----:B------:R-:W-:Y:S01]  /*2160*/  LEA R184, P1, R9, R163, 0x1 ;  /* 0x000000a309b87211 */ /* 0x000fe200078208ff */
[----:B------:R-:W-:Y:S01]  /*2170*/  UMOV UR5, URZ ;  /* 0x0000003f00057c82 */ /* 0x000fe20008000000 */
[----:B------:R-:W-:-:S02]  /*2180*/  LEA.HI.X.SX32 R203, R23, R27, 0x1, P0 ;  /* 0x0000001b17cb7211 */ /* 0x000fc400000f0eff */
[----:B------:R-:W-:Y:S02]  /*2190*/  LEA.HI.X.SX32 R199, R25, R27, 0x1, P2 ;  /* 0x0000001b19c77211 */ /* 0x000fe400010f0eff */
[----:B------:R-:W-:Y:S02]  /*21a0*/  LEA R196, P0, R19, R163, 0x1 ;  /* 0x000000a313c47211 */ /* 0x000fe400078008ff */
[----:B------:R-:W-:Y:S02]  /*21b0*/  LEA.HI.X.SX32 R185, R9, R27, 0x1, P1 ;  /* 0x0000001b09b97211 */ /* 0x000fe400008f0eff */
[----:B------:R-:W-:Y:S02]  /*21c0*/  LEA R182, P2, R10, R163, 0x1 ;  /* 0x000000a30ab67211 */ /* 0x000fe400078408ff */
[----:B------:R-:W-:Y:S02]  /*21d0*/  LEA R9, R33, R18, 0x3 ;  /* 0x0000001221097211 */ /* 0x000fe400078e18ff */
[----:B------:R-:W-:-:S02]  /*21e0*/  LEA.HI.X.SX32 R197, R19, R27, 0x1, P0 ;  /* 0x0000001b13c57211 */ /* 0x000fc400000f0eff */
[----:B------:R-:W-:Y:S01]  /*21f0*/  LEA.HI.X.SX32 R183, R10, R27, 0x1, P2 ;  /* 0x0000001b0ab77211 */ /* 0x000fe200010f0eff */
[C---:B------:R-:W-:Y:S01]  /*2200*/  IMAD R10, R33.reuse, 0x8, R9 ;  /* 0x00000008210a7824 */ /* 0x040fe200078e0209 */
[-C--:B------:R-:W-:Y:S02]  /*2210*/  LEA R180, P0, R12, R163.reuse, 0x1 ;  /* 0x000000a30cb47211 */ /* 0x080fe400078008ff */
[----:B------:R-:W-:Y:S02]  /*2220*/  LEA R178, P1, R16, R163, 0x1 ;  /* 0x000000a310b27211 */ /* 0x000fe400078208ff */
[----:B------:R-:W-:Y:S01]  /*2230*/  LEA.HI.X.SX32 R181, R12, R27, 0x1, P0 ;  /* 0x0000001b0cb57211 */ /* 0x000fe200000f0eff */
[----:B------:R-:W-:Y:S01]  /*2240*/  IMAD R12, R33, 0x8, R10 ;  /* 0x00000008210c7824 */ /* 0x000fe200078e020a */
[C---:B------:R-:W-:Y:S02]  /*2250*/  LEA R176, P2, R17.reuse, R163, 0x1 ;  /* 0x000000a311b07211 */ /* 0x040fe400078408ff */
[-C--:B------:R-:W-:Y:S01]  /*2260*/  LEA.HI.X.SX32 R179, R16, R27.reuse, 0x1, P1 ;  /* 0x0000001b10b37211 */ /* 0x080fe200008f0eff */
[----:B------:R-:W-:Y:S01]  /*2270*/  IMAD.MOV.U32 R16, RZ, RZ, -0x800000 ;  /* 0xff800000ff107424 */ /* 0x000fe200078e00ff */
[----:B------:R-:W-:-:S02]  /*2280*/  LEA.HI.X.SX32 R177, R17, R27, 0x1, P2 ;  /* 0x0000001b11b17211 */ /* 0x000fc400010f0eff */
[CC--:B------:R-:W-:Y:S02]  /*2290*/  LEA R172, P1, R9.reuse, R163.reuse, 0x1 ;  /* 0x000000a309ac7211 */ /* 0x0c0fe400078208ff */
[-C--:B------:R-:W-:Y:S02]  /*22a0*/  LEA R166, P2, R10, R163.reuse, 0x1 ;  /* 0x000000a30aa67211 */ /* 0x080fe400078408ff */
[-C--:B------:R-:W-:Y:S02]  /*22b0*/  LEA R162, P3, R12, R163.reuse, 0x1 ;  /* 0x000000a30ca27211 */ /* 0x080fe400078608ff */
[----:B------:R-:W-:Y:S02]  /*22c0*/  LEA R174, P0, R18, R163, 0x1 ;  /* 0x000000a312ae7211 */ /* 0x000fe400078008ff */
[----:B------:R-:W-:Y:S02]  /*22d0*/  LOP3.LUT R155, R26, 0x30, R149, 0x78, !PT ;  /* 0x000000301a9b7812 */ /* 0x000fe400078e7895 */
[-C--:B------:R-:W-:Y:S01]  /*22e0*/  LEA.HI.X.SX32 R173, R9, R27.reuse, 0x1, P1 ;  /* 0x0000001b09ad7211 */ /* 0x080fe200008f0eff */
[----:B------:R-:W-:Y:S01]  /*22f0*/  IMAD.MOV.U32 R9, RZ, RZ, RZ ;  /* 0x000000ffff097224 */ /* 0x000fe200078e00ff */
[----:B------:R-:W-:-:S02]  /*2300*/  LEA.HI.X.SX32 R167, R10, R27, 0x1, P2 ;  /* 0x0000001b0aa77211 */ /* 0x000fc400010f0eff */
[-C--:B------:R-:W-:Y:S01]  /*2310*/  LEA.HI.X.SX32 R163, R12, R27.reuse, 0x1, P3 ;  /* 0x0000001b0ca37211 */ /* 0x080fe200018f0eff */
[----:B------:R-:W-:Y:S01]  /*2320*/  IMAD.MOV.U32 R12, RZ, RZ, 0x3f800000 ;  /* 0x3f800000ff0c7424 */ /* 0x000fe200078e00ff */
[----:B------:R-:W-:Y:S02]  /*2330*/  LEA.HI.X.SX32 R175, R18, R27, 0x1, P0 ;  /* 0x0000001b12af7211 */ /* 0x000fe400000f0eff */
[----:B------:R-:W-:Y:S02]  /*2340*/  MOV R17, 0xff800000 ;  /* 0xff80000000117802 */ /* 0x000fe40000000f00 */
[----:B------:R-:W-:Y:S02]  /*2350*/  LOP3.LUT R156, R156, 0x30, R149, 0x78, !PT ;  /* 0x000000309c9c7812 */ /* 0x000fe400078e7895 */
[----:B------:R-:W-:Y:S02]  /*2360*/  IADD3 R157, R152, 0x8, RZ ;  /* 0x00000008989d7810 */ /* 0x000fe40007ffe0ff */
[----:B------:R-:W-:-:S02]  /*2370*/  LOP3.LUT R10, R155, 0x40, RZ, 0x3c, !PT ;  /* 0x000000409b0a7812 */ /* 0x000fc400078e3cff */
.L_x_1:
[----:B------:R-:W-:-:S04]  /*2380*/  IMAD.WIDE R18, R154, 0x2, R248 ;  /* 0x000000029a127825 */ /* 0x000fc800078e02f8 */
[C---:B------:R-:W-:Y:S01]  /*2390*/  IMAD.WIDE R24, R154.reuse, 0x2, R240 ;  /* 0x000000029a187825 */ /* 0x040fe200078e02f0 */
[----:B------:R0:W2:Y:S03]  /*23a0*/  LDG.E.U16 R40, [R18.64] ;  /* 0x0000000612287981 */ /* 0x0000a6000c1e1500 */
[C---:B------:R-:W-:Y:S01]  /*23b0*/  IMAD.WIDE R20, R154.reuse, 0x2, R246 ;  /* 0x000000029a147825 */ /* 0x040fe200078e02f6 */
[----:B------:R1:W3:Y:S03]  /*23c0*/  LDG.E.U16 R44, [R24.64] ;  /* 0x00000006182c7981 */ /* 0x0002e6000c1e1500 */
[C---:B------:R-:W-:Y:S01]  /*23d0*/  IMAD.WIDE R22, R154.reuse, 0x2, R244 ;  /* 0x000000029a167825 */ /* 0x040fe200078e02f4 */
[----:B------:R4:W5:Y:S03]  /*23e0*/  LDG.E.U16 R41, [R20.64] ;  /* 0x0000000614297981 */ /* 0x000966000c1e1500 */
[C---:B------:R-:W-:Y:S01]  /*23f0*/  IMAD.WIDE R26, R154.reuse, 0x2, R236 ;  /* 0x000000029a1a7825 */ /* 0x040fe200078e02ec */
[----:B------:R0:W5:Y:S03]  /*2400*/  LDG.E.U16 R42, [R22.64] ;  /* 0x00000006162a7981 */ /* 0x000166000c1e1500 */
[C---:B------:R-:W-:Y:S01]  /*2410*/  IMAD.WIDE R30, R154.reuse, 0x2, R230 ;  /* 0x000000029a1e7825 */ /* 0x040fe200078e02e6 */
[----:B------:R0:W5:Y:S03]  /*2420*/  LDG.E.U16 R43, [R26.64] ;  /* 0x000000061a2b7981 */ /* 0x000166000c1e1500 */
[----:B------:R-:W-:-:S02]  /*2430*/  IMAD.WIDE R36, R154, 0x2, R222 ;  /* 0x000000029a247825 */ /* 0x000fc400078e02de */
[----:B------:R-:W5:Y:S02]  /*2440*/  LDG.E.U16 R30, [R30.64] ;  /* 0x000000061e1e7981 */ /* 0x000f64000c1e1500 */
[C---:B------:R-:W-:Y:S02]  /*2450*/  IMAD.WIDE R38, R154.reuse, 0x2, R220 ;  /* 0x000000029a267825 */ /* 0x040fe400078e02dc */
[----:B------:R-:W5:Y:S02]  /*2460*/  LDG.E.U16 R36, [R36.64] ;  /* 0x0000000624247981 */ /* 0x000f64000c1e1500 */
[C---:B------:R-:W-:Y:S02]  /*2470*/  IMAD.WIDE R28, R154.reuse, 0x2, R234 ;  /* 0x000000029a1c7825 */ /* 0x040fe400078e02ea */
[----:B------:R-:W5:Y:S02]  /*2480*/  LDG.E.U16 R39, [R38.64] ;  /* 0x0000000626277981 */ /* 0x000f64000c1e1500 */
[----:B------:R-:W-:-:S02]  /*2490*/  IMAD.WIDE R32, R154, 0x2, R228 ;  /* 0x000000029a207825 */ /* 0x000fc400078e02e4 */
[----:B------:R-:W5:Y:S02]  /*24a0*/  LDG.E.U16 R28, [R28.64] ;  /* 0x000000061c1c7981 */ /* 0x000f64000c1e1500 */
[C---:B------:R-:W-:Y:S02]  /*24b0*/  IMAD.WIDE R34, R154.reuse, 0x2, R226 ;  /* 0x000000029a227825 */ /* 0x040fe400078e02e2 */
[----:B------:R4:W5:Y:S02]  /*24c0*/  LDG.E.U16 R45, [R32.64] ;  /* 0x00000006202d7981 */ /* 0x000964000c1e1500 */
[C---:B-1----:R-:W-:Y:S02]  /*24d0*/  IMAD.WIDE R24, R154.reuse, 0x2, R218 ;  /* 0x000000029a187825 */ /* 0x042fe400078e02da */
[----:B------:R-:W5:Y:S02]  /*24e0*/  LDG.E.U16 R34, [R34.64] ;  /* 0x0000000622227981 */ /* 0x000f64000c1e1500 */
[----:B0-----:R-:W-:-:S02]  /*24f0*/  IMAD.WIDE R18, R154, 0x2, R242 ;  /* 0x000000029a127825 */ /* 0x001fc400078e02f2 */
[----:B------:R-:W5:Y:S02]  /*2500*/  LDG.E.U16 R46, [R24.64] ;  /* 0x00000006182e7981 */ /* 0x000f64000c1e1500 */
[C---:B----4-:R-:W-:Y:S02]  /*2510*/  IMAD.WIDE R20, R154.reuse, 0x2, R232 ;  /* 0x000000029a147825 */ /* 0x050fe400078e02e8 */
[----:B------:R-:W4:Y:S02]  /*2520*/  LDG.E.U16 R19, [R18.64] ;  /* 0x0000000612137981 */ /* 0x000f24000c1e1500 */
[C---:B------:R-:W-:Y:S02]  /*2530*/  IMAD.WIDE R22, R154.reuse, 0x2, R224 ;  /* 0x000000029a167825 */ /* 0x040fe400078e02e0 */
[----:B------:R-:W4:Y:S02]  /*2540*/  LDG.E.U16 R33, [R20.64] ;  /* 0x0000000614217981 */ /* 0x000f24000c1e1500 */
[----:B------:R-:W-:-:S02]  /*2550*/  IMAD.WIDE R26, R154, 0x2, R216 ;  /* 0x000000029a1a7825 */ /* 0x000fc400078e02d8 */
[----:B------:R-:W4:Y:S04]  /*2560*/  LDG.E.U16 R49, [R22.64] ;  /* 0x0000000616317981 */ /* 0x000f28000c1e1500 */
[----:B------:R-:W4:Y:S04]  /*2570*/  LDG.E.U16 R51, [R26.64] ;  /* 0x000000061a337981 */ /* 0x000f28000c1e1500 */
[----:B------:R-:W-:Y:S01]  /*2580*/  BAR.SYNC.DEFER_BLOCKING 0x0 ;  /* 0x0000000000007b1d */ /* 0x000fe20000010000 */
[----:B------:R-:W-:-:S04]  /*2590*/  IMAD.WIDE R144, R9, 0x2, R198 ;  /* 0x0000000209907825 */ /* 0x000fc800078e02c6 */
        /* <DEDUP_REMOVED lines=9> */
[C---:B------:R-:W-:Y:S01]  /*2630*/  IMAD.WIDE R238, R9.reuse, 0x2, R162 ;  /* 0x0000000209ee7825 */ /* 0x040fe200078e02a2 */
[----:B--2---:R-:W-:Y:S04]  /*2640*/  STS.U16 [R5+0x8000], R40 ;  /* 0x0080002805007388 */ /* 0x004fe80000000400 */
[----:B---3--:R-:W-:Y:S04]  /*2650*/  STS.U16 [R5+0x8800], R44 ;  /* 0x0088002c05007388 */ /* 0x008fe80000000400 */
[----:B-----5:R-:W-:Y:S04]  /*2660*/  STS.U16 [R5+0x9000], R30 ;  /* 0x0090001e05007388 */ /* 0x020fe80000000400 */
        /* <DEDUP_REMOVED lines=9> */
[----:B----4-:R0:W-:Y:S04]  /*2700*/  STS.U16 [R8+0x8600], R19 ;  /* 0x0086001308007388 */ /* 0x0101e80000000400 */
[----:B------:R-:W-:Y:S04]  /*2710*/  STS.U16 [R8+0x8e00], R33 ;  /* 0x008e002108007388 */ /* 0x000fe80000000400 */
[----:B------:R-:W-:Y:S04]  /*2720*/  STS.U16 [R8+0x9600], R49 ;  /* 0x0096003108007388 */ /* 0x000fe80000000400 */
[----:B------:R-:W-:Y:S04]  /*2730*/  STS.U16 [R8+0x9e00], R51 ;  /* 0x009e003308007388 */ /* 0x000fe80000000400 */
[----:B------:R-:W-:Y:S06]  /*2740*/  BAR.SYNC.DEFER_BLOCKING 0x0 ;  /* 0x0000000000007b1d */ /* 0x000fec0000010000 */
[----:B------:R-:W-:Y:S04]  /*2750*/  LDSM.16.MT88.4 R24, [R153] ;  /* 0x000000009918783b */ /* 0x000fe80000004200 */
[----:B------:R-:W1:Y:S04]  /*2760*/  LDSM.16.M88.4 R72, [R155+0x8000] ;  /* 0x008000009b48783b */ /* 0x000e680000000200 */
[----:B------:R-:W2:Y:S04]  /*2770*/  LDSM.16.M88.4 R40, [R155+0x8800] ;  /* 0x008800009b28783b */ /* 0x000ea80000000200 */
[----:B------:R-:W3:Y:S04]  /*2780*/  LDSM.16.M88.4 R28, [R155+0x9000] ;  /* 0x009000009b1c783b */ /* 0x000ee80000000200 */
[----:B------:R-:W4:Y:S04]  /*2790*/  LDSM.16.M88.4 R36, [R155+0x9800] ;  /* 0x009800009b24783b */ /* 0x000f280000000200 */
[----:B------:R-:W3:Y:S01]  /*27a0*/  LDSM.16.MT88.4 R20, [R153+0x1000] ;  /* 0x001000009914783b */ /* 0x000ee20000004200 */
[----:B0-----:R-:W-:-:S03]  /*27b0*/  IMAD.WIDE R18, R9, 0x2, R212 ;  /* 0x0000000209127825 */ /* 0x001fc600078e02d4 */
[----:B------:R-:W-:Y:S04]  /*27c0*/  LDSM.16.MT88.4 R68, [R153+0x2000] ;  /* 0x002000009944783b */ /* 0x000fe80000004200 */
[----:B------:R-:W0:Y:S04]  /*27d0*/  LDSM.16.M88.4 R56, [R10+0x8800] ;  /* 0x008800000a38783b */ /* 0x000e280000000200 */
[----:B------:R0:W5:Y:S04]  /*27e0*/  LDG.E.U16 R18, [R18.64] ;  /* 0x0000000612127981 */ /* 0x000168000c1e1500 */
[----:B------:R-:W5:Y:S04]  /*27f0*/  LDG.E.U16 R144, [R144.64] ;  /* 0x0000000690907981 */ /* 0x000f68000c1e1500 */
[----:B------:R-:W5:Y:S01]  /*2800*/  LDG.E.U16 R146, [R146.64] ;  /* 0x0000000692927981 */ /* 0x000f62000c1e1500 */
[C---:B-1----:R-:W-:Y:S03]  /*2810*/  HMMA.16816.F32.BF16 R44, R24.reuse, R72, RZ ;  /* 0x00000048182c723c */ /* 0x042fe600000418ff */
[----:B------:R-:W5:Y:S04]  /*2820*/  LDG.E.U16 R160, [R160.64] ;  /* 0x00000006a0a07981 */ /* 0x000f68000c1e1500 */
[----:B------:R-:W5:Y:S01]  /*2830*/  LDG.E.U16 R194, [R194.64] ;  /* 0x00000006c2c27981 */ /* 0x000f62000c1e1500 */
[C---:B--2---:R-:W-:Y:S03]  /*2840*/  HMMA.16816.F32.BF16 R32, R24.reuse, R40, RZ ;  /* 0x000000281820723c */ /* 0x044fe600000418ff */
[----:B------:R-:W2:Y:S04]  /*2850*/  LDG.E.U16 R192, [R192.64] ;  /* 0x00000006c0c07981 */ /* 0x000ea8000c1e1500 */
[----:B------:R-:W2:Y:S01]  /*2860*/  LDG.E.U16 R190, [R190.64] ;  /* 0x00000006bebe7981 */ /* 0x000ea2000c1e1500 */
[C---:B---3--:R-:W-:Y:S03]  /*2870*/  HMMA.16816.F32.BF16 R60, R24.reuse, R28, RZ ;  /* 0x0000001c183c723c */ /* 0x048fe600000418ff */
[----:B------:R1:W3:Y:S04]  /*2880*/  LDG.E.U16 R188, [R188.64] ;  /* 0x00000006bcbc7981 */ /* 0x0002e8000c1e1500 */
[----:B------:R0:W2:Y:S01]  /*2890*/  LDG.E.U16 R186, [R186.64] ;  /* 0x00000006baba7981 */ /* 0x0000a2000c1e1500 */
[----:B----4-:R-:W-:Y:S03]  /*28a0*/  HMMA.16816.F32.BF16 R24, R24, R36, RZ ;  /* 0x000000241818723c */ /* 0x010fe600000418ff */
[----:B------:R-:W4:Y:S04]  /*28b0*/  LDG.E.U16 R210, [R210.64] ;  /* 0x00000006d2d27981 */ /* 0x000f28000c1e1500 */
[----:B------:R-:W2:Y:S01]  /*28c0*/  LDG.E.U16 R208, [R208.64] ;  /* 0x00000006d0d07981 */ /* 0x000ea2000c1e1500 */
[C---:B------:R-:W-:Y:S03]  /*28d0*/  HMMA.16816.F32.BF16 R72, R20.reuse, R74, R44 ;  /* 0x0000004a1448723c */ /* 0x040fe6000004182c */
[----:B------:R-:W2:Y:S04]  /*28e0*/  LDG.E.U16 R238, [R238.64] ;  /* 0x00000006eeee7981 */ /* 0x000ea8000c1e1500 */
[----:B------:R-:W-:Y:S01]  /*28f0*/  LDSM.16.M88.4 R76, [R10+0x8000] ;  /* 0x008000000a4c783b */ /* 0x000fe20000000200 */
[C---:B------:R-:W-:Y:S03]  /*2900*/  HMMA.16816.F32.BF16 R32, R20.reuse, R42, R32 ;  /* 0x0000002a1420723c */ /* 0x040fe60000041820 */
[----:B------:R-:W-:Y:S04]  /*2910*/  LDSM.16.M88.4 R52, [R10+0x9800] ;  /* 0x009800000a34783b */ /* 0x000fe80000000200 */
[----:B------:R-:W-:Y:S01]  /*2920*/  LDSM.16.MT88.4 R64, [R153+0x3000] ;  /* 0x003000009940783b */ /* 0x000fe20000004200 */
[C---:B------:R-:W-:Y:S03]  /*2930*/  HMMA.16816.F32.BF16 R60, R20.reuse, R30, R60 ;  /* 0x0000001e143c723c */ /* 0x040fe6000004183c */
[----:B------:R-:W1:Y:S04]  /*2940*/  LDSM.16.M88.4 R28, [R10+0x9000] ;  /* 0x009000000a1c783b */ /* 0x000e680000000200 */
[----:B------:R-:W-:Y:S01]  /*2950*/  LDSM.16.MT88.4 R40, [R153+0x4000] ;  /* 0x004000009928783b */ /* 0x000fe20000004200 */
[----:B------:R-:W-:Y:S03]  /*2960*/  HMMA.16816.F32.BF16 R36, R20, R38, R24 ;  /* 0x000000261424723c */ /* 0x000fe60000041818 */
[----:B------:R-:W1:Y:S04]  /*2970*/  LDSM.16.M88.4 R48, [R155+0x8880] ;  /* 0x008880009b30783b */ /* 0x000e680000000200 */
[----:B------:R-:W1:Y:S01]  /*2980*/  LDSM.16.M88.4 R44, [R155+0x9080] ;  /* 0x009080009b2c783b */ /* 0x000e620000000200 */
[----:B------:R-:W-:-:S04]  /*2990*/  IMAD.WIDE R20, R9, 0x2, R206 ;  /* 0x0000000209147825 */ /* 0x000fc800078e02ce */
[C---:B------:R-:W-:Y:S02]  /*29a0*/  IMAD.WIDE R22, R9.reuse, 0x2, R204 ;  /* 0x0000000209167825 */ /* 0x040fe400078e02cc */
[----:B------:R0:W2:Y:S02]  /*29b0*/  LDG.E.U16 R20, [R20.64] ;  /* 0x0000000614147981 */ /* 0x0000a4000c1e1500 */
[C---:B------:R-:W-:Y:S02]  /*29c0*/  IMAD.WIDE R24, R9.reuse, 0x2, R202 ;  /* 0x0000000209187825 */ /* 0x040fe400078e02ca */
[----:B------:R1:W2:Y:S02]  /*29d0*/  LDG.E.U16 R22, [R22.64] ;  /* 0x0000000616167981 */ /* 0x0002a4000c1e1500 */
[----:B------:R-:W-:Y:S02]  /*29e0*/  IMAD.WIDE R26, R9, 0x2, R200 ;  /* 0x00000002091a7825 */ /* 0x000fe400078e02c8 */
[----:B------:R1:W2:Y:S04]  /*29f0*/  LDG.E.U16 R24, [R24.64] ;  /* 0x0000000618187981 */ /* 0x0002a8000c1e1500 */
[----:B------:R1:W2:Y:S01]  /*2a00*/  LDG.E.U16 R26, [R26.64] ;  /* 0x000000061a1a7981 */ /* 0x0002a2000c1e1500 */
[C---:B0-----:R-:W-:Y:S08]  /*2a10*/  HMMA.16816.F32.BF16 R32, R68.reuse, R56, R32 ;  /* 0x000000384420723c */ /* 0x041ff00000041820 */
[C---:B-1----:R-:W-:Y:S08]  /*2a20*/  HMMA.16816.F32.BF16 R60, R68.reuse, R28, R60 ;  /* 0x0000001c443c723c */ /* 0x042ff0000004183c */
[C---:B------:R-:W-:Y:S08]  /*2a30*/  HMMA.16816.F32.BF16 R72, R68.reuse, R76, R72 ;  /* 0x0000004c4448723c */ /* 0x040ff00000041848 */
[----:B------:R-:W-:Y:S01]  /*2a40*/  HMMA.16816.F32.BF16 R68, R68, R52, R36 ;  /* 0x000000344444723c */ /* 0x000fe20000041824 */
[----:B------:R-:W0:Y:S07]  /*2a50*/  LDSM.16.M88.4 R36, [R155+0x8080] ;  /* 0x008080009b24783b */ /* 0x000e2e0000000200 */
[C---:B------:R-:W-:Y:S01]  /*2a60*/  HMMA.16816.F32.BF16 R56, R64.reuse, R58, R32 ;  /* 0x0000003a4038723c */ /* 0x040fe20000041820 */
[----:B------:R-:W1:Y:S07]  /*2a70*/  LDSM.16.M88.4 R32, [R155+0x9880] ;  /* 0x009880009b20783b */ /* 0x000e6e0000000200 */
[C---:B------:R-:W-:Y:S01]  /*2a80*/  HMMA.16816.F32.BF16 R60, R64.reuse, R30, R60 ;  /* 0x0000001e403c723c */ /* 0x040fe2000004183c */
[----:B------:R-:W1:Y:S07]  /*2a90*/  LDSM.16.MT88.4 R28, [R153+0x5000] ;  /* 0x00500000991c783b */ /* 0x000e6e0000004200 */
[C---:B------:R-:W-:Y:S01]  /*2aa0*/  HMMA.16816.F32.BF16 R72, R64.reuse, R78, R72 ;  /* 0x0000004e4048723c */ /* 0x040fe20000041848 */
[----:B------:R-:W-:Y:S07]  /*2ab0*/  LDSM.16.M88.4 R76, [R10+0x9080] ;  /* 0x009080000a4c783b */ /* 0x000fee0000000200 */
[----:B------:R-:W-:Y:S01]  /*2ac0*/  HMMA.16816.F32.BF16 R52, R64, R54, R68 ;  /* 0x000000364034723c */ /* 0x000fe20000041844 */
[----:B------:R-:W-:Y:S04]  /*2ad0*/  LDSM.16.MT88.4 R64, [R153+0x6000] ;  /* 0x006000009940783b */ /* 0x000fe80000004200 */
[----:B------:R-:W1:Y:S03]  /*2ae0*/  LDSM.16.M88.4 R68, [R10+0x8880] ;  /* 0x008880000a44783b */ /* 0x000e660000000200 */
[C---:B------:R-:W-:Y:S08]  /*2af0*/  HMMA.16816.F32.BF16 R56, R40.reuse, R48, R56 ;  /* 0x000000302838723c */ /* 0x040ff00000041838 */
[C---:B------:R-:W-:Y:S08]  /*2b00*/  HMMA.16816.F32.BF16 R60, R40.reuse, R44, R60 ;  /* 0x0000002c283c723c */ /* 0x040ff0000004183c */
[C---:B0-----:R-:W-:Y:S08]  /*2b10*/  HMMA.16816.F32.BF16 R72, R40.reuse, R36, R72 ;  /* 0x000000242848723c */ /* 0x041ff00000041848 */
[----:B-1----:R-:W-:Y:S01]  /*2b20*/  HMMA.16816.F32.BF16 R52, R40, R32, R52 ;  /* 0x000000202834723c */ /* 0x002fe20000041834 */
[----:B------:R-:W0:Y:S07]  /*2b30*/  LDSM.16.M88.4 R40, [R10+0x8080] ;  /* 0x008080000a28783b */ /* 0x000e2e0000000200 */
[C---:B------:R-:W-:Y:S01]  /*2b40*/  HMMA.16816.F32.BF16 R56, R28.reuse, R50, R56 ;  /* 0x000000321c38723c */ /* 0x040fe20000041838 */
[----:B------:R-:W-:Y:S07]  /*2b50*/  LDSM.16.MT88.4 R48, [R153+0x7000] ;  /* 0x007000009930783b */ /* 0x000fee0000004200 */
[C---:B------:R-:W-:Y:S01]  /*2b60*/  HMMA.16816.F32.BF16 R60, R28.reuse, R46, R60 ;  /* 0x0000002e1c3c723c */ /* 0x040fe2000004183c */
[----:B------:R-:W1:Y:S04]  /*2b70*/  LDSM.16.M88.4 R44, [R10+0x9880] ;  /* 0x009880000a2c783b */ /* 0x000e680000000200 */
[----:B------:R-:W-:Y:S03]  /*2b80*/  BAR.SYNC.DEFER_BLOCKING 0x0 ;  /* 0x0000000000007b1d */ /* 0x000fe60000010000 */
[C---:B------:R-:W-:Y:S08]  /*2b90*/  HMMA.16816.F32.BF16 R72, R28.reuse, R38, R72 ;  /* 0x000000261c48723c */ /* 0x040ff00000041848 */
[----:B------:R-:W-:Y:S08]  /*2ba0*/  HMMA.16816.F32.BF16 R52, R28, R34, R52 ;  /* 0x000000221c34723c */ /* 0x000ff00000041834 */
[C---:B------:R-:W-:Y:S08]  /*2bb0*/  HMMA.16816.F32.BF16 R56, R64.reuse, R68, R56 ;  /* 0x000000444038723c */ /* 0x040ff00000041838 */
[C---:B------:R-:W-:Y:S08]  /*2bc0*/  HMMA.16816.F32.BF16 R60, R64.reuse, R76, R60 ;  /* 0x0000004c403c723c */ /* 0x040ff0000004183c */
[C---:B0-----:R-:W-:Y:S08]  /*2bd0*/  HMMA.16816.F32.BF16 R72, R64.reuse, R40, R72 ;  /* 0x000000284048723c */ /* 0x041ff00000041848 */
[----:B-1----:R-:W-:Y:S01]  /*2be0*/  HMMA.16816.F32.BF16 R52, R64, R44, R52 ;  /* 0x0000002c4034723c */ /* 0x002fe20000041834 */
[----:B------:R-:W-:-:S07]  /*2bf0*/  LEA R25, P1, R148, UR4, 0x1 ;  /* 0x0000000494197c11 */ /* 0x000fce000f8208ff */
[C---:B------:R-:W-:Y:S08]  /*2c00*/  HMMA.16816.F32.BF16 R56, R48.reuse, R70, R56 ;  /* 0x000000463038723c */ /* 0x040ff00000041838 */
[----:B------:R-:W-:Y:S01]  /*2c10*/  HMMA.16816.F32.BF16 R60, R48, R78, R60 ;  /* 0x0000004e303c723c */ /* 0x000fe2000004183c */
[C---:B------:R-:W-:Y:S01]  /*2c20*/  IADD3 R21, P5, R25.reuse, 0x9, RZ ;  /* 0x0000000919157810 */ /* 0x040fe20007fbe0ff */
[----:B------:R-:W-:Y:S01]  /*2c30*/  IMAD.X R34, RZ, RZ, UR5, P1 ;  /* 0x00000005ff227e24 */ /* 0x000fe200088e06ff */
[----:B------:R-:W-:-:S05]  /*2c40*/  IADD3 R19, P4, R25, 0x10, RZ ;  /* 0x0000001019137810 */ /* 0x000fca0007f9e0ff */
[C---:B------:R-:W-:Y:S01]  /*2c50*/  HMMA.16816.F32.BF16 R72, R48.reuse, R42, R72 ;  /* 0x0000002a3048723c */ /* 0x040fe20000041848 */
[CC--:B------:R-:W-:Y:S01]  /*2c60*/  ISETP.GT.U32.AND P1, PT, R19.reuse, R152.reuse, PT ;  /* 0x000000981300720c */ /* 0x0c0fe20003f24070 */
[--C-:B------:R-:W-:Y:S01]  /*2c70*/  IMAD.X R33, RZ, RZ, R34.reuse, P5 ;  /* 0x000000ffff217224 */ /* 0x100fe200028e0622 */
[-C--:B------:R-:W-:Y:S02]  /*2c80*/  ISETP.GT.U32.AND P3, PT, R19, R157.reuse, PT ;  /* 0x0000009d1300720c */ /* 0x080fe40003f64070 */
[C---:B------:R-:W-:Y:S02]  /*2c90*/  ISETP.GT.U32.AND P6, PT, R21.reuse, R152, PT ;  /* 0x000000981500720c */ /* 0x040fe40003fc4070 */
[----:B------:R-:W-:Y:S02]  /*2ca0*/  ISETP.GT.U32.AND P0, PT, R21, R157, PT ;  /* 0x0000009d1500720c */ /* 0x000fe40003f04070 */
[C---:B------:R-:W-:Y:S01]  /*2cb0*/  IADD3 R19, P5, R25.reuse, 0x11, RZ ;  /* 0x0000001119137810 */ /* 0x040fe20007fbe0ff */
[----:B------:R-:W-:Y:S01]  /*2cc0*/  HMMA.16816.F32.BF16 R52, R48, R46, R52 ;  /* 0x0000002e3034723c */ /* 0x000fe20000041834 */
[----:B------:R-:W-:Y:S01]  /*2cd0*/  IADD3 R21, P2, R25, 0x8, RZ ;  /* 0x0000000819157810 */ /* 0x000fe20007f5e0ff */
[----:B------:R-:W-:-:S02]  /*2ce0*/  IMAD.X R30, RZ, RZ, R34, P4 ;  /* 0x000000ffff1e7224 */ /* 0x000fc400020e0622 */
[----:B------:R-:W-:Y:S01]  /*2cf0*/  IMAD.X R32, RZ, RZ, R34, P5 ;  /* 0x000000ffff207224 */ /* 0x000fe200028e0622 */
[----:B------:R-:W-:Y:S02]  /*2d00*/  ISETP.GT.U32.AND P4, PT, R21, R152, PT ;  /* 0x000000981500720c */ /* 0x000fe40003f84070 */
[----:B------:R-:W-:Y:S02]  /*2d10*/  IADD3.X R21, RZ, R34, RZ, P2, !PT ;  /* 0x00000022ff157210 */ /* 0x000fe400017fe4ff */
[C---:B------:R-:W-:Y:S02]  /*2d20*/  ISETP.GT.U32.AND P5, PT, R19.reuse, R152, PT ;  /* 0x000000981300720c */ /* 0x040fe40003fa4070 */
[----:B------:R-:W-:Y:S01]  /*2d30*/  ISETP.GT.U32.AND P2, PT, R19, R157, PT ;  /* 0x0000009d1300720c */ /* 0x000fe20003f44070 */
[----:B------:R-:W-:Y:S01]  /*2d40*/  FMUL R19, R57, c[0x0][0x188] ;  /* 0x0000620039137a20 */ /* 0x000fe20000400000 */
[----:B------:R-:W-:Y:S01]  /*2d50*/  ISETP.GT.U32.AND.EX P1, PT, R30, RZ, PT, P1 ;  /* 0x000000ff1e00720c */ /* 0x000fe20003f24110 */
[----:B------:R-:W-:Y:S01]  /*2d60*/  FMUL R60, R60, c[0x0][0x188] ;  /* 0x000062003c3c7a20 */ /* 0x000fe20000400000 */
[----:B------:R-:W-:Y:S01]  /*2d70*/  ISETP.GT.U32.AND.EX P5, PT, R32, RZ, PT, P5 ;  /* 0x000000ff2000720c */ /* 0x000fe20003fa4150 */
[----:B------:R-:W-:Y:S01]  /*2d80*/  FMUL R57, R61, c[0x0][0x188] ;  /* 0x000062003d397a20 */ /* 0x000fe20000400000 */
[----:B------:R-:W-:-:S02]  /*2d90*/  ISETP.GT.U32.AND.EX P6, PT, R33, RZ, PT, P6 ;  /* 0x000000ff2100720c */ /* 0x000fc40003fc4160 */
[----:B------:R-:W-:Y:S02]  /*2da0*/  FSEL R189, R60, -INF , !P1 ;  /* 0xff8000003cbd7808 */ /* 0x000fe40004800000 */
[----:B------:R-:W-:Y:S02]  /*2db0*/  FSEL R57, R57, -INF , !P5 ;  /* 0xff80000039397808 */ /* 0x000fe40006800000 */
[CC--:B------:R-:W-:Y:S02]  /*2dc0*/  ISETP.GT.U32.AND P1, PT, R25.reuse, R152.reuse, PT ;  /* 0x000000981900720c */ /* 0x0c0fe40003f24070 */
[----:B------:R-:W-:Y:S01]  /*2dd0*/  ISETP.GE.U32.AND P5, PT, R25, R152, PT ;  /* 0x000000981900720c */ /* 0x000fe20003fa6070 */
[----:B------:R-:W-:Y:S01]  /*2de0*/  FMUL R56, R56, c[0x0][0x188] ;  /* 0x0000620038387a20 */ /* 0x000fe20000400000 */
[----:B------:R-:W-:Y:S01]  /*2df0*/  FSEL R19, R19, -INF , !P6 ;  /* 0xff80000013137808 */ /* 0x000fe20007000000 */
[----:B------:R-:W-:Y:S01]  /*2e00*/  FMUL R72, R72, c[0x0][0x188] ;  /* 0x0000620048487a20 */ /* 0x000fe20000400000 */
[----:B------:R-:W-:Y:S01]  /*2e10*/  IADD3 R27, P6, R25, 0x18, RZ ;  /* 0x00000018191b7810 */ /* 0x000fe20007fde0ff */
[----:B------:R-:W-:Y:S01]  /*2e20*/  FMUL R73, R73, c[0x0][0x188] ;  /* 0x0000620049497a20 */ /* 0x000fe20000400000 */
[----:B------:R-:W-:-:S02]  /*2e30*/  ISETP.GT.U32.AND.EX P4, PT, R21, RZ, PT, P4 ;  /* 0x000000ff1500720c */ /* 0x000fc40003f84140 */
[C---:B------:R-:W-:Y:S02]  /*2e40*/  ISETP.GT.U32.AND.EX P1, PT, R34.reuse, RZ, PT, P1 ;  /* 0x000000ff2200720c */ /* 0x040fe40003f24110 */
[----:B------:R-:W-:Y:S01]  /*2e50*/  ISETP.GE.U32.AND.EX P5, PT, R34, RZ, PT, P5 ;  /* 0x000000ff2200720c */ /* 0x000fe20003fa6150 */
[----:B------:R-:W-:Y:S01]  /*2e60*/  IMAD.X R31, RZ, RZ, R34, P6 ;  /* 0x000000ffff1f7224 */ /* 0x000fe200030e0622 */
[----:B------:R-:W-:Y:S02]  /*2e70*/  FSEL R23, R56, -INF , !P4 ;  /* 0xff80000038177808 */ /* 0x000fe40006000000 */
[----:B------:R-:W-:Y:S02]  /*2e80*/  ISETP.GT.U32.AND P4, PT, R27, R152, PT ;  /* 0x000000981b00720c */ /* 0x000fe40003f84070 */
[----:B------:R-:W-:Y:S02]  /*2e90*/  FSEL R21, R72, -INF , !P1 ;  /* 0xff80000048157808 */ /* 0x000fe40004800000 */
[----:B------:R-:W-:Y:S01]  /*2ea0*/  FSEL R73, R73, -INF , !P5 ;  /* 0xff80000049497808 */ /* 0x000fe20006800000 */
[----:B------:R-:W-:Y:S01]  /*2eb0*/  FMUL R52, R52, c[0x0][0x188] ;  /* 0x0000620034347a20 */ /* 0x000fe20000400000 */
[----:B------:R-:W-:-:S02]  /*2ec0*/  ISETP.GT.U32.AND.EX P5, PT, R31, RZ, PT, P4 ;  /* 0x000000ff1f00720c */ /* 0x000fc40003fa4140 */
[----:B------:R-:W-:Y:S02]  /*2ed0*/  FMNMX R28, R21, R73, !PT ;  /* 0x00000049151c7209 */ /* 0x000fe40007800000 */
[-C--:B------:R-:W-:Y:S02]  /*2ee0*/  ISETP.GT.U32.AND P6, PT, R25, R157.reuse, PT ;  /* 0x0000009d1900720c */ /* 0x080fe40003fc4070 */
[----:B------:R-:W-:Y:S02]  /*2ef0*/  FSEL R187, R52, -INF , !P5 ;  /* 0xff80000034bb7808 */ /* 0x000fe40006800000 */
[----:B------:R-:W-:Y:S02]  /*2f00*/  FMNMX R28, R23, R28, !PT ;  /* 0x0000001c171c7209 */ /* 0x000fe40007800000 */
[----:B------:R-:W-:Y:S02]  /*2f10*/  ISETP.GT.U32.AND.EX P4, PT, R34, RZ, PT, P6 ;  /* 0x000000ff2200720c */ /* 0x000fe40003f84160 */
[----:B------:R-:W-:-:S02]  /*2f20*/  ISETP.GE.U32.AND P5, PT, R25, R157, PT ;  /* 0x0000009d1900720c */ /* 0x000fc40003fa6070 */
[----:B------:R-:W-:Y:S02]  /*2f30*/  IADD3 R25, P6, R25, 0x19, RZ ;  /* 0x0000001919197810 */ /* 0x000fe40007fde0ff */
[----:B------:R-:W-:-:S03]  /*2f40*/  FMNMX R28, R19, R28, !PT ;  /* 0x0000001c131c7209 */ /* 0x000fc60007800000 */
[----:B------:R-:W-:Y:S01]  /*2f50*/  IMAD.X R29, RZ, RZ, R34, P6 ;  /* 0x000000ffff1d7224 */ /* 0x000fe200030e0622 */
[----:B------:R-:W-:Y:S02]  /*2f60*/  ISETP.GT.U32.AND P6, PT, R25, R152, PT ;  /* 0x000000981900720c */ /* 0x000fe40003fc4070 */
[----:B------:R-:W-:Y:S01]  /*2f70*/  FMNMX R28, R189, R28, !PT ;  /* 0x0000001cbd1c7209 */ /* 0x000fe20007800000 */
[----:B------:R-:W-:Y:S01]  /*2f80*/  FMUL R53, R53, c[0x0][0x188] ;  /* 0x0000620035357a20 */ /* 0x000fe20000400000 */
[----:B------:R-:W-:Y:S01]  /*2f90*/  ISETP.GT.U32.AND.EX P6, PT, R29, RZ, PT, P6 ;  /* 0x000000ff1d00720c */ /* 0x000fe20003fc4160 */
[----:B------:R-:W-:Y:S01]  /*2fa0*/  FMUL R74, R74, c[0x0][0x188] ;  /* 0x000062004a4a7a20 */ /* 0x000fe20000400000 */
[----:B------:R-:W-:Y:S01]  /*2fb0*/  FMNMX R28, R57, R28, !PT ;  /* 0x0000001c391c7209 */ /* 0x000fe20007800000 */
[----:B------:R-:W-:Y:S01]  /*2fc0*/  FMUL R75, R75, c[0x0][0x188] ;  /* 0x000062004b4b7a20 */ /* 0x000fe20000400000 */
[----:B------:R-:W-:Y:S01]  /*2fd0*/  ISETP.GE.U32.AND.EX P5, PT, R34, RZ, PT, P5 ;  /* 0x000000ff2200720c */ /* 0x000fe20003fa6150 */
[----:B------:R-:W-:Y:S01]  /*2fe0*/  FMUL R58, R58, c[0x0][0x188] ;  /* 0x000062003a3a7a20 */ /* 0x000fe20000400000 */
[----:B------:R-:W-:-:S02]  /*2ff0*/  FSEL R61, R53, -INF , !P6 ;  /* 0xff800000353d7808 */ /* 0x000fc40007000000 */
[----:B------:R-:W-:Y:S02]  /*3000*/  FMNMX R28, R187, R28, !PT ;  /* 0x0000001cbb1c7209 */ /* 0x000fe40007800000 */
[----:B------:R-:W-:Y:S02]  /*3010*/  FSEL R74, R74, -INF , !P4 ;  /* 0xff8000004a4a7808 */ /* 0x000fe40006000000 */
[----:B------:R-:W-:Y:S01]  /*3020*/  FSEL R75, R75, -INF , !P5 ;  /* 0xff8000004b4b7808 */ /* 0x000fe20006800000 */
[----:B------:R-:W-:Y:S01]  /*3030*/  FMUL R59, R59, c[0x0][0x188] ;  /* 0x000062003b3b7a20 */ /* 0x000fe20000400000 */
[-C--:B------:R-:W-:Y:S02]  /*3040*/  ISETP.GT.U32.AND P4, PT, R27, R157.reuse, PT ;  /* 0x0000009d1b00720c */ /* 0x080fe40003f84070 */
[----:B------:R-:W-:Y:S02]  /*3050*/  ISETP.GT.U32.AND P5, PT, R25, R157, PT ;  /* 0x0000009d1900720c */ /* 0x000fe40003fa4070 */
[----:B------:R-:W-:-:S02]  /*3060*/  FMNMX R27, R61, R28, !PT ;  /* 0x0000001c3d1b7209 */ /* 0x000fc40007800000 */
[----:B------:R-:W-:Y:S02]  /*3070*/  ISETP.GT.U32.AND.EX P0, PT, R33, RZ, PT, P0 ;  /* 0x000000ff2100720c */ /* 0x000fe40003f04100 */
[----:B------:R-:W-:Y:S02]  /*3080*/  FSEL R58, R58, -INF , !P1 ;  /* 0xff8000003a3a7808 */ /* 0x000fe40004800000 */
[----:B------:R-:W-:Y:S01]  /*3090*/  FMNMX R25, R74, R75, !PT ;  /* 0x0000004b4a197209 */ /* 0x000fe20007800000 */
[----:B------:R-:W-:Y:S01]  /*30a0*/  FMUL R60, R62, c[0x0][0x188] ;  /* 0x000062003e3c7a20 */ /* 0x000fe20000400000 */
[----:B------:R-:W-:Y:S02]  /*30b0*/  ISETP.GT.U32.AND.EX P3, PT, R30, RZ, PT, P3 ;  /* 0x000000ff1e00720c */ /* 0x000fe40003f64130 */
[----:B------:R-:W0:Y:S01]  /*30c0*/  SHFL.BFLY PT, R30, R27, 0x2, 0x1f ;  /* 0x0c401f001b1e7f89 */ /* 0x000e2200000e0000 */
[----:B------:R-:W-:Y:S02]  /*30d0*/  FSEL R28, R59, -INF , !P0 ;  /* 0xff8000003b1c7808 */ /* 0x000fe40004000000 */
[----:B------:R-:W-:Y:S01]  /*30e0*/  FMNMX R25, R58, R25, !PT ;  /* 0x000000193a197209 */ /* 0x000fe20007800000 */
[----:B------:R-:W-:Y:S01]  /*30f0*/  FMUL R63, R63, c[0x0][0x188] ;  /* 0x000062003f3f7a20 */ /* 0x000fe20000400000 */
[----:B------:R-:W-:-:S02]  /*3100*/  ISETP.GT.U32.AND.EX P2, PT, R32, RZ, PT, P2 ;  /* 0x000000ff2000720c */ /* 0x000fc40003f44120 */
[----:B------:R-:W-:Y:S02]  /*3110*/  FSEL R60, R60, -INF , !P3 ;  /* 0xff8000003c3c7808 */ /* 0x000fe40005800000 */
[----:B------:R-:W-:Y:S01]  /*3120*/  FMNMX R25, R28, R25, !PT ;  /* 0x000000191c197209 */ /* 0x000fe20007800000 */
[----:B------:R-:W-:Y:S01]  /*3130*/  FMUL R54, R54, c[0x0][0x188] ;  /* 0x0000620036367a20 */ /* 0x000fe20000400000 */
[----:B------:R-:W-:Y:S02]  /*3140*/  ISETP.GT.U32.AND.EX P4, PT, R31, RZ, PT, P4 ;  /* 0x000000ff1f00720c */ /* 0x000fe40003f84140 */
[----:B------:R-:W-:Y:S02]  /*3150*/  FSEL R64, R63, -INF , !P2 ;  /* 0xff8000003f407808 */ /* 0x000fe40005000000 */
[----:B------:R-:W-:Y:S01]  /*3160*/  FMNMX R25, R60, R25, !PT ;  /* 0x000000193c197209 */ /* 0x000fe20007800000 */
[----:B------:R-:W-:Y:S01]  /*3170*/  FMUL R55, R55, c[0x0][0x188] ;  /* 0x0000620037377a20 */ /* 0x000fe20000400000 */
[----:B------:R-:W-:-:S02]  /*3180*/  ISETP.GT.U32.AND.EX P5, PT, R29, RZ, PT, P5 ;  /* 0x000000ff1d00720c */ /* 0x000fc40003fa4150 */
[----:B------:R-:W-:Y:S02]  /*3190*/  FSEL R170, R54, -INF , !P4 ;  /* 0xff80000036aa7808 */ /* 0x000fe40006000000 */
[----:B------:R-:W-:Y:S02]  /*31a0*/  FMNMX R25, R64, R25, !PT ;  /* 0x0000001940197209 */ /* 0x000fe40007800000 */
[----:B------:R-:W-:Y:S02]  /*31b0*/  FSEL R168, R55, -INF , !P5 ;  /* 0xff80000037a87808 */ /* 0x000fe40006800000 */
[----:B------:R-:W-:-:S04]  /*31c0*/  FMNMX R25, R170, R25, !PT ;  /* 0x00000019aa197209 */ /* 0x000fc80007800000 */
[----:B------:R-:W-:Y:S02]  /*31d0*/  FMNMX R25, R168, R25, !PT ;  /* 0x00000019a8197209 */ /* 0x000fe40007800000 */
[----:B0-----:R-:W-:-:S03]  /*31e0*/  FMNMX R30, R27, R30, !PT ;  /* 0x0000001e1b1e7209 */ /* 0x001fc60007800000 */
[----:B------:R-:W0:Y:S04]  /*31f0*/  SHFL.BFLY PT, R32, R25, 0x2, 0x1f ;  /* 0x0c401f0019207f89 */ /* 0x000e2800000e0000 */
[----:B------:R-:W1:Y:S01]  /*3200*/  SHFL.BFLY PT, R27, R30, 0x1, 0x1f ;  /* 0x0c201f001e1b7f89 */ /* 0x000e6200000e0000 */
[----:B0-----:R-:W-:Y:S02]  /*3210*/  FMNMX R32, R25, R32, !PT ;  /* 0x0000002019207209 */ /* 0x001fe40007800000 */
[----:B-1----:R-:W-:-:S03]  /*3220*/  FMNMX R164, R30, R27, !PT ;  /* 0x0000001b1ea47209 */ /* 0x002fc60007800000 */
[----:B------:R-:W0:Y:S04]  /*3230*/  SHFL.BFLY PT, R27, R32, 0x1, 0x1f ;  /* 0x0c201f00201b7f89 */ /* 0x000e2800000e0000 */
[----:B-----5:R-:W-:Y:S04]  /*3240*/  STS.U16 [R151+0x8000], R18 ;  /* 0x0080001297007388 */ /* 0x020fe80000000400 */
[----:B--2---:R-:W-:Y:S04]  /*3250*/  STS.U16 [R151+0x8200], R20 ;  /* 0x0082001497007388 */ /* 0x004fe80000000400 */
        /* <DEDUP_REMOVED lines=9> */
[----:B---3--:R-:W-:Y:S04]  /*32f0*/  STS.U16 [R151+0x9600], R188 ;  /* 0x009600bc97007388 */ /* 0x008fe80000000400 */
[----:B------:R-:W-:Y:S04]  /*3300*/  STS.U16 [R151+0x9800], R186 ;  /* 0x009800ba97007388 */ /* 0x000fe80000000400 */
[----:B----4-:R-:W-:Y:S04]  /*3310*/  STS.U16 [R151+0x9a00], R210 ;  /* 0x009a00d297007388 */ /* 0x010fe80000000400 */
[----:B------:R-:W-:Y:S04]  /*3320*/  STS.U16 [R151+0x9c00], R208 ;  /* 0x009c00d097007388 */ /* 0x000fe80000000400 */
[----:B------:R-:W-:Y:S04]  /*3330*/  STS.U16 [R151+0x9e00], R238 ;  /* 0x009e00ee97007388 */ /* 0x000fe80000000400 */
[----:B------:R-:W-:Y:S01]  /*3340*/  BAR.SYNC.DEFER_BLOCKING 0x0 ;  /* 0x0000000000007b1d */ /* 0x000fe20000010000 */
[----:B------:R-:W-:-:S02]  /*3350*/  FMNMX R164, R164, R17, !PT ;  /* 0x00000011a4a47209 */ /* 0x000fc40007800000 */
[----:B0-----:R-:W-:-:S03]  /*3360*/  FMNMX R27, R32, R27, !PT ;  /* 0x0000001b201b7209 */ /* 0x001fc60007800000 */
[----:B------:R-:W-:Y:S01]  /*3370*/  FADD R17, -R164, R17 ;  /* 0x00000011a4117221 */ /* 0x000fe20000000100 */
[----:B------:R-:W-:Y:S01]  /*3380*/  FMNMX R159, R27, R16, !PT ;  /* 0x000000101b9f7209 */ /* 0x000fe20007800000 */
[--C-:B------:R-:W-:Y:S02]  /*3390*/  FADD R21, R21, -R164.reuse ;  /* 0x800000a415157221 */ /* 0x100fe40000000000 */
[--C-:B------:R-:W-:Y:S02]  /*33a0*/  FADD R23, R23, -R164.reuse ;  /* 0x800000a417177221 */ /* 0x100fe40000000000 */
[----:B------:R-:W-:Y:S02]  /*33b0*/  FMUL R17, R17, 1.4426950216293334961 ;  /* 0x3fb8aa3b11117820 */ /* 0x000fe40000400000 */
[----:B------:R-:W-:Y:S02]  /*33c0*/  FADD R19, R19, -R164 ;  /* 0x800000a413137221 */ /* 0x000fe40000000000 */
[----:B------:R-:W-:-:S02]  /*33d0*/  FADD R75, R75, -R159 ;  /* 0x8000009f4b4b7221 */ /* 0x000fc40000000000 */
[----:B------:R-:W-:Y:S01]  /*33e0*/  FADD R16, -R159, R16 ;  /* 0x000000109f107221 */ /* 0x000fe20000000100 */
[----:B------:R0:W-:Y:S01]  /*33f0*/  MUFU.EX2 R161, R17 ;  /* 0x0000001100a17308 */ /* 0x0001e20000000800 */
[----:B------:R-:W-:Y:S02]  /*3400*/  FMUL R21, R21, 1.4426950216293334961 ;  /* 0x3fb8aa3b15157820 */ /* 0x000fe40000400000 */
[----:B------:R-:W-:Y:S02]  /*3410*/  FMUL R23, R23, 1.4426950216293334961 ;  /* 0x3fb8aa3b17177820 */ /* 0x000fe40000400000 */
[----:B------:R-:W-:Y:S01]  /*3420*/  FMUL R19, R19, 1.4426950216293334961 ;  /* 0x3fb8aa3b13137820 */ /* 0x000fe20000400000 */
[----:B------:R-:W-:Y:S01]  /*3430*/  LDSM.16.M88.4 R24, [R156+0x8a00] ;  /* 0x008a00009c18783b */ /* 0x000fe20000000200 */
[----:B------:R-:W-:Y:S02]  /*3440*/  FMUL R16, R16, 1.4426950216293334961 ;  /* 0x3fb8aa3b10107820 */ /* 0x000fe40000400000 */
[----:B0-----:R-:W-:Y:S01]  /*3450*/  FMUL R17, R75, 1.4426950216293334961 ;  /* 0x3fb8aa3b4b117820 */ /* 0x001fe20000400000 */
[----:B------:R-:W-:Y:S01]  /*3460*/  MUFU.EX2 R214, R21 ;  /* 0x0000001500d67308 */ /* 0x000fe20000000800 */
[--C-:B------:R-:W-:Y:S01]  /*3470*/  FADD R28, R28, -R159.reuse ;  /* 0x8000009f1c1c7221 */ /* 0x100fe20000000000 */
[----:B------:R-:W-:Y:S03]  /*3480*/  LDSM.16.M88.4 R32, [R156+0x8e00] ;  /* 0x008e00009c20783b */ /* 0x000fe60000000200 */
[----:B------:R-:W-:Y:S01]  /*3490*/  FMUL R28, R28, 1.4426950216293334961 ;  /* 0x3fb8aa3b1c1c7820 */ /* 0x000fe20000400000 */
[----:B------:R-:W-:Y:S02]  /*34a0*/  LDSM.16.M88.4 R36, [R156+0x9000] ;  /* 0x009000009c24783b */ /* 0x000fe40000000200 */
[----:B------:R0:W-:Y:S01]  /*34b0*/  MUFU.EX2 R66, R23 ;  /* 0x0000001700427308 */ /* 0x0001e20000000800 */
[----:B------:R-:W-:Y:S01]  /*34c0*/  FADD R73, R73, -R164 ;  /* 0x800000a449497221 */ /* 0x000fe20000000000 */
[----:B------:R-:W-:Y:S04]  /*34d0*/  LDSM.16.M88.4 R40, [R156+0x9200] ;  /* 0x009200009c28783b */ /* 0x000fe80000000200 */
[----:B------:R-:W-:Y:S02]  /*34e0*/  LDSM.16.M88.4 R68, [R156+0x8000] ;  /* 0x008000009c44783b */ /* 0x000fe40000000200 */
[----:B------:R-:W2:Y:S02]  /*34f0*/  MUFU.EX2 R169, R19 ;  /* 0x0000001300a97308 */ /* 0x000ea40000000800 */
[----:B0-----:R-:W0:Y:S04]  /*3500*/  LDSM.16.M88.4 R20, [R156+0x8800] ;  /* 0x008800009c14783b */ /* 0x001e280000000200 */
[----:B------:R-:W-:Y:S02]  /*3510*/  LDSM.16.M88.4 R76, [R156+0x8400] ;  /* 0x008400009c4c783b */ /* 0x000fe40000000200 */
[----:B-1----:R-:W-:Y:S01]  /*3520*/  MUFU.EX2 R194, R17 ;  /* 0x0000001100c27308 */ /* 0x002fe20000000800 */
[--C-:B------:R-:W-:Y:S01]  /*3530*/  FADD R74, R74, -R159.reuse ;  /* 0x8000009f4a4a7221 */ /* 0x100fe20000000000 */
[----:B------:R-:W-:Y:S04]  /*3540*/  LDSM.16.M88.4 R44, [R156+0x9400] ;  /* 0x009400009c2c783b */ /* 0x000fe80000000200 */
[----:B------:R-:W-:Y:S02]  /*3550*/  LDSM.16.M88.4 R48, [R156+0x9600] ;  /* 0x009600009c30783b */ /* 0x000fe40000000200 */
[----:B------:R1:W3:Y:S01]  /*3560*/  MUFU.EX2 R165, R16 ;  /* 0x0000001000a57308 */ /* 0x0002e20000000800 */
[----:B------:R-:W-:Y:S01]  /*3570*/  FADD R58, R58, -R159 ;  /* 0x8000009f3a3a7221 */ /* 0x000fe20000000000 */
[----:B------:R-:W-:Y:S04]  /*3580*/  LDSM.16.M88.4 R52, [R156+0x9800] ;  /* 0x009800009c34783b */ /* 0x000fe80000000200 */
[----:B-1----:R-:W1:Y:S02]  /*3590*/  LDSM.16.M88.4 R16, [R156+0x8600] ;  /* 0x008600009c10783b */ /* 0x002e640000000200 */
[----:B------:R4:W-:Y:S01]  /*35a0*/  MUFU.EX2 R160, R28 ;  /* 0x0000001c00a07308 */ /* 0x0009e20000000800 */
[----:B------:R-:W-:-:S02]  /*35b0*/  FMUL R65, R73, 1.4426950216293334961 ;  /* 0x3fb8aa3b49417820 */ /* 0x000fc40000400000 */
[----:B------:R-:W-:Y:S02]  /*35c0*/  FMUL R67, R74, 1.4426950216293334961 ;  /* 0x3fb8aa3b4a437820 */ /* 0x000fe40000400000 */
[----:B------:R-:W-:Y:S01]  /*35d0*/  FMUL R58, R58, 1.4426950216293334961 ;  /* 0x3fb8aa3b3a3a7820 */ /* 0x000fe20000400000 */
[----:B--2---:R-:W-:Y:S01]  /*35e0*/  F2FP.BF16.PACK_AB R146, R169, R66 ;  /* 0x00000042a992723e */ /* 0x004fe200000010ff */
[C---:B------:R-:W-:Y:S01]  /*35f0*/  FMUL R120, R161.reuse, R120 ;  /* 0x00000078a1787220 */ /* 0x040fe20000400000 */
[----:B----4-:R-:W2:Y:S01]  /*3600*/  LDSM.16.M88.4 R28, [R156+0x8c00] ;  /* 0x008c00009c1c783b */ /* 0x010ea20000000200 */
[----:B------:R-:W4:Y:S01]  /*3610*/  MUFU.EX2 R65, R65 ;  /* 0x0000004100417308 */ /* 0x000f220000000800 */
[----:B------:R-:W-:Y:S02]  /*3620*/  FMUL R121, R161, R121 ;  /* 0x00000079a1797220 */ /* 0x000fe40000400000 */
[----:B---3--:R-:W-:Y:S01]  /*3630*/  FMUL R122, R165, R122 ;  /* 0x0000007aa57a7220 */ /* 0x008fe20000400000 */
[----:B------:R-:W-:Y:S04]  /*3640*/  LDSM.16.M88.4 R72, [R156+0x8200] ;  /* 0x008200009c48783b */ /* 0x000fe80000000200 */
[----:B------:R-:W3:Y:S08]  /*3650*/  MUFU.EX2 R67, R67 ;  /* 0x0000004300437308 */ /* 0x000ef00000000800 */
[----:B------:R-:W5:Y:S01]  /*3660*/  MUFU.EX2 R171, R58 ;  /* 0x0000003a00ab7308 */ /* 0x000f620000000800 */
[----:B----4-:R-:W-:Y:S01]  /*3670*/  F2FP.BF16.PACK_AB R144, R65, R214 ;  /* 0x000000d64190723e */ /* 0x010fe200000010ff */
[----:B------:R-:W-:-:S02]  /*3680*/  FMUL R123, R165, R123 ;  /* 0x0000007ba57b7220 */ /* 0x000fc40000400000 */
[C---:B------:R-:W-:Y:S02]  /*3690*/  FMUL R124, R161.reuse, R124 ;  /* 0x0000007ca17c7220 */ /* 0x040fe40000400000 */
[----:B------:R-:W-:Y:S01]  /*36a0*/  FMUL R125, R161, R125 ;  /* 0x0000007da17d7220 */ /* 0x000fe20000400000 */
[----:B---3--:R-:W-:Y:S01]  /*36b0*/  F2FP.BF16.PACK_AB R145, R194, R67 ;  /* 0x00000043c291723e */ /* 0x008fe200000010ff */
[C---:B------:R-:W-:Y:S02]  /*36c0*/  FMUL R126, R165.reuse, R126 ;  /* 0x0000007ea57e7220 */ /* 0x040fe40000400000 */
[----:B------:R-:W-:Y:S01]  /*36d0*/  FMUL R127, R165, R127 ;  /* 0x0000007fa57f7220 */ /* 0x000fe20000400000 */
[----:B-----5:R-:W-:Y:S01]  /*36e0*/  F2FP.BF16.PACK_AB R147, R160, R171 ;  /* 0x000000aba093723e */ /* 0x020fe200000010ff */
[----:B------:R-:W-:Y:S02]  /*36f0*/  FADD R189, R189, -R164 ;  /* 0x800000a4bdbd7221 */ /* 0x000fe40000000000 */
[----:B------:R-:W-:-:S02]  /*3700*/  FMUL R112, R161, R112 ;  /* 0x00000070a1707220 */ /* 0x000fc40000400000 */
[----:B------:R-:W-:Y:S02]  /*3710*/  FMUL R113, R161, R113 ;  /* 0x00000071a1717220 */ /* 0x000fe40000400000 */
[C---:B0-----:R-:W-:Y:S01]  /*3720*/  HMMA.16816.F32.BF16 R120, R144.reuse, R20, R120 ;  /* 0x000000149078723c */ /* 0x041fe20000041878 */
[C---:B------:R-:W-:Y:S02]  /*3730*/  FMUL R114, R165.reuse, R114 ;  /* 0x00000072a5727220 */ /* 0x040fe40000400000 */
[----:B------:R-:W-:Y:S02]  /*3740*/  FMUL R115, R165, R115 ;  /* 0x00000073a5737220 */ /* 0x000fe40000400000 */
[C---:B------:R-:W-:Y:S02]  /*3750*/  FMUL R116, R161.reuse, R116 ;  /* 0x00000074a1747220 */ /* 0x040fe40000400000 */
[----:B------:R-:W-:Y:S01]  /*3760*/  FADD R20, R60, -R159 ;  /* 0x8000009f3c147221 */ /* 0x000fe20000000000 */
[----:B-1----:R-:W-:Y:S01]  /*3770*/  HMMA.16816.F32.BF16 R124, R144, R16, R124 ;  /* 0x00000010907c723c */ /* 0x002fe2000004187c */
[----:B------:R-:W-:-:S02]  /*3780*/  FMUL R117, R161, R117 ;  /* 0x00000075a1757220 */ /* 0x000fc40000400000 */
[C---:B------:R-:W-:Y:S02]  /*3790*/  FMUL R118, R165.reuse, R118 ;  /* 0x00000076a5767220 */ /* 0x040fe40000400000 */
[----:B------:R-:W-:Y:S02]  /*37a0*/  FMUL R119, R165, R119 ;  /* 0x00000077a5777220 */ /* 0x000fe40000400000 */
[----:B------:R-:W-:Y:S02]  /*37b0*/  FMUL R16, R189, 1.4426950216293334961 ;  /* 0x3fb8aa3bbd107820 */ /* 0x000fe40000400000 */
[----:B------:R-:W-:Y:S02]  /*37c0*/  FADD R57, R57, -R164 ;  /* 0x800000a439397221 */ /* 0x000fe40000000000 */
[C---:B------:R-:W-:Y:S02]  /*37d0*/  FMUL R108, R161.reuse, R108 ;  /* 0x0000006ca16c7220 */ /* 0x040fe40000400000 */
[----:B------:R-:W-:-:S02]  /*37e0*/  FMUL R109, R161, R109 ;  /* 0x0000006da16d7220 */ /* 0x000fc40000400000 */
[C---:B------:R-:W-:Y:S02]  /*37f0*/  FMUL R110, R165.reuse, R110 ;  /* 0x0000006ea56e7220 */ /* 0x040fe40000400000 */
[----:B------:R-:W-:Y:S02]  /*3800*/  FMUL R111, R165, R111 ;  /* 0x0000006fa56f7220 */ /* 0x000fe40000400000 */
[----:B------:R-:W-:Y:S02]  /*3810*/  FMUL R20, R20, 1.4426950216293334961 ;  /* 0x3fb8aa3b14147820 */ /* 0x000fe40000400000 */
[----:B------:R-:W-:Y:S02]  /*3820*/  FADD R64, R64, -R159 ;  /* 0x8000009f40407221 */ /* 0x000fe40000000000 */
[----:B------:R-:W-:Y:S02]  /*3830*/  FMUL R17, R57, 1.4426950216293334961 ;  /* 0x3fb8aa3b39117820 */ /* 0x000fe40000400000 */
[----:B------:R-:W-:Y:S01]  /*3840*/  FADD R187, R187, -R164 ;  /* 0x800000a4bbbb7221 */ /* 0x000fe20000000000 */
[----:B--2---:R-:W-:Y:S01]  /*3850*/  HMMA.16816.F32.BF16 R112, R144, R28, R112 ;  /* 0x0000001c9070723c */ /* 0x004fe20000041870 */
[----:B------:R-:W-:Y:S01]  /*3860*/  FADD R65, R214, R65 ;  /* 0x00000041d6417221 */ /* 0x000fe20000000000 */
[----:B------:R-:W0:Y:S01]  /*3870*/  MUFU.EX2 R16, R16 ;  /* 0x0000001000107308 */ /* 0x000e220000000800 */
[----:B------:R-:W-:Y:S01]  /*3880*/  FMUL R21, R64, 1.4426950216293334961 ;  /* 0x3fb8aa3b40157820 */ /* 0x000fe20000400000 */
[----:B------:R-:W-:Y:S01]  /*3890*/  LDSM.16.M88.4 R56, [R156+0x9a00] ;  /* 0x009a00009c38783b */ /* 0x000fe20000000200 */
[----:B------:R-:W-:-:S02]  /*38a0*/  FADD R170, R170, -R159 ;  /* 0x8000009faaaa7221 */ /* 0x000fc40000000000 */
[----:B------:R-:W-:Y:S01]  /*38b0*/  FADD R61, R61, -R164 ;  /* 0x800000a43d3d7221 */ /* 0x000fe20000000000 */
[----:B------:R-:W-:Y:S02]  /*38c0*/  HMMA.16816.F32.BF16 R116, R144, R24, R116 ;  /* 0x000000189074723c */ /* 0x000fe40000041874 */
[----:B------:R1:W2:Y:S01]  /*38d0*/  MUFU.EX2 R28, R20 ;  /* 0x00000014001c7308 */ /* 0x0002a20000000800 */
[----:B------:R-:W-:-:S04]  /*38e0*/  FADD R194, R67, R194 ;  /* 0x000000c243c27221 */ /* 0x000fc80000000000 */
[----:B------:R-:W-:Y:S01]  /*38f0*/  FMUL R24, R187, 1.4426950216293334961 ;  /* 0x3fb8aa3bbb187820 */ /* 0x000fe20000400000 */
[----:B------:R-:W-:Y:S01]  /*3900*/  HMMA.16816.F32.BF16 R108, R144, R32, R108 ;  /* 0x00000020906c723c */ /* 0x000fe2000004186c */
[----:B------:R-:W-:Y:S01]  /*3910*/  FMUL R170, R170, 1.4426950216293334961 ;  /* 0x3fb8aa3baaaa7820 */ /* 0x000fe20000400000 */
[----:B------:R-:W3:Y:S01]  /*3920*/  MUFU.EX2 R17, R17 ;  /* 0x0000001100117308 */ /* 0x000ee20000000800 */
[----:B------:R-:W-:-:S04]  /*3930*/  FADD R168, R168, -R159 ;  /* 0x8000009fa8a87221 */ /* 0x000fc80000000000 */
[----:B------:R-:W-:Y:S02]  /*3940*/  FADD R32, R66, R65 ;  /* 0x0000004142207221 */ /* 0x000fe40000000000 */
[----:B------:R-:W-:Y:S01]  /*3950*/  FMUL R25, R61, 1.4426950216293334961 ;  /* 0x3fb8aa3b3d197820 */ /* 0x000fe20000400000 */
[----:B------:R3:W4:Y:S01]  /*3960*/  MUFU.EX2 R29, R21 ;  /* 0x00000015001d7308 */ /* 0x0007220000000800 */
[C---:B------:R-:W-:Y:S01]  /*3970*/  FMUL R104, R161.reuse, R104 ;  /* 0x00000068a1687220 */ /* 0x040fe20000400000 */
[----:B------:R-:W-:Y:S01]  /*3980*/  LDSM.16.M88.4 R60, [R156+0x9c00] ;  /* 0x009c00009c3c783b */ /* 0x000fe20000000200 */
[----:B------:R-:W-:Y:S02]  /*3990*/  FMUL R105, R161, R105 ;  /* 0x00000069a1697220 */ /* 0x000fe40000400000 */
[C---:B------:R-:W-:Y:S01]  /*39a0*/  FMUL R106, R165.reuse, R106 ;  /* 0x0000006aa56a7220 */ /* 0x040fe20000400000 */
[----:B------:R-:W-:Y:S01]  /*39b0*/  LDSM.16.M88.4 R64, [R156+0x9e00] ;  /* 0x009e00009c40783b */ /* 0x000fe20000000200 */
[----:B------:R-:W-:Y:S01]  /*39c0*/  FMUL R107, R165, R107 ;  /* 0x0000006ba56b7220 */ /* 0x000fe20000400000 */
[----:B------:R-:W5:Y:S01]  /*39d0*/  MUFU.EX2 R24, R24 ;  /* 0x0000001800187308 */ /* 0x000f620000000800 */
[----:B------:R-:W-:-:S02]  /*39e0*/  FADD R169, R169, R32 ;  /* 0x00000020a9a97221 */ /* 0x000fc40000000000 */
[C---:B------:R-:W-:Y:S02]  /*39f0*/  FMUL R100, R161.reuse, R100 ;  /* 0x00000064a1647220 */ /* 0x040fe40000400000 */
[----:B------:R-:W-:Y:S02]  /*3a00*/  FMUL R101, R161, R101 ;  /* 0x00000065a1657220 */ /* 0x000fe40000400000 */
[C---:B------:R-:W-:Y:S01]  /*3a10*/  FMUL R102, R165.reuse, R102 ;  /* 0x00000066a5667220 */ /* 0x040fe20000400000 */
[----:B------:R-:W0:Y:S01]  /*3a20*/  MUFU.EX2 R32, R170 ;  /* 0x000000aa00207308 */ /* 0x000e220000000800 */
[----:B------:R-:W-:Y:S02]  /*3a30*/  FMUL R103, R165, R103 ;  /* 0x00000067a5677220 */ /* 0x000fe40000400000 */
[----:B------:R-:W-:Y:S02]  /*3a40*/  FADD R171, R171, R194 ;  /* 0x000000c2abab7221 */ /* 0x000fe40000000000 */
[----:B-1----:R-:W-:-:S02]  /*3a50*/  FMUL R20, R168, 1.4426950216293334961 ;  /* 0x3fb8aa3ba8147820 */ /* 0x002fc40000400000 */
[----:B------:R-:W-:Y:S01]  /*3a60*/  FADD R171, R160, R171 ;  /* 0x000000aba0ab7221 */ /* 0x000fe20000000000 */
[----:B------:R-:W1:Y:S01]  /*3a70*/  MUFU.EX2 R25, R25 ;  /* 0x0000001900197308 */ /* 0x000e620000000800 */
[C---:B------:R-:W-:Y:S07]  /*3a80*/  HMMA.16816.F32.BF16 R104, R144.reuse, R36, R104 ;  /* 0x000000249068723c */ /* 0x040fee0000041868 */
[----:B------:R-:W1:Y:S01]  /*3a90*/  MUFU.EX2 R33, R20 ;  /* 0x0000001400217308 */ /* 0x000e620000000800 */
[----:B------:R-:W-:Y:S01]  /*3aa0*/  HMMA.16816.F32.BF16 R100, R144, R40, R100 ;  /* 0x000000289064723c */ /* 0x000fe20000041864 */
[----:B0-----:R-:W-:-:S06]  /*3ab0*/  FADD R36, R16, R169 ;  /* 0x000000a910247221 */ /* 0x001fcc0000000000 */
[----:B--2---:R-:W-:Y:S02]  /*3ac0*/  FADD R40, R28, R171 ;  /* 0x000000ab1c287221 */ /* 0x004fe40000000000 */
[----:B---3--:R-:W-:Y:S02]  /*3ad0*/  FADD R21, R17, R36 ;  /* 0x0000002411157221 */ /* 0x008fe40000000000 */
[----:B----4-:R-:W-:Y:S02]  /*3ae0*/  FADD R37, R29, R40 ;  /* 0x000000281d257221 */ /* 0x010fe40000000000 */
[----:B-----5:R-:W-:Y:S02]  /*3af0*/  FADD R36, R24, R21 ;  /* 0x0000001518247221 */ /* 0x020fe40000000000 */
[----:B------:R-:W-:Y:S02]  /*3b00*/  FADD R40, R32, R37 ;  /* 0x0000002520287221 */ /* 0x000fe40000000000 */
[----:B-1----:R-:W-:-:S02]  /*3b10*/  FADD R21, R25, R36 ;  /* 0x0000002419157221 */ /* 0x002fc40000000000 */
[----:B------:R-:W-:Y:S02]  /*3b20*/  FADD R20, R33, R40 ;  /* 0x0000002821147221 */ /* 0x000fe40000000000 */
[----:B------:R-:W-:Y:S01]  /*3b30*/  FMUL R168, R161, R136 ;  /* 0x00000088a1a87220 */ /* 0x000fe20000400000 */
[----:B------:R-:W-:Y:S02]  /*3b40*/  F2FP.BF16.PACK_AB R136, R17, R16 ;  /* 0x000000101188723e */ /* 0x000fe400000010ff */
[----:B------:R-:W0:Y:S04]  /*3b50*/  SHFL.BFLY PT, R16, R21, 0x2, 0x1f ;  /* 0x0c401f0015107f89 */ /* 0x000e2800000e0000 */
[----:B------:R-:W1:Y:S01]  /*3b60*/  SHFL.BFLY PT, R17, R20, 0x2, 0x1f ;  /* 0x0c401f0014117f89 */ /* 0x000e6200000e0000 */
[----:B------:R-:W-:Y:S01]  /*3b70*/  FMUL R169, R161, R137 ;  /* 0x00000089a1a97220 */ /* 0x000fe20000400000 */
[----:B------:R-:W-:Y:S01]  /*3b80*/  F2FP.BF16.PACK_AB R137, R29, R28 ;  /* 0x0000001c1d89723e */ /* 0x000fe200000010ff */
[----:B------:R-:W-:Y:S01]  /*3b90*/  FMUL R170, R165, R138 ;  /* 0x0000008aa5aa7220 */ /* 0x000fe20000400000 */
[----:B------:R-:W-:Y:S01]  /*3ba0*/  F2FP.BF16.PACK_AB R138, R25, R24 ;  /* 0x00000018198a723e */ /* 0x000fe200000010ff */
[----:B------:R-:W-:Y:S01]  /*3bb0*/  FMUL R171, R165, R139 ;  /* 0x0000008ba5ab7220 */ /* 0x000fe20000400000 */
[----:B------:R-:W-:Y:S01]  /*3bc0*/  F2FP.BF16.PACK_AB R139, R33, R32 ;  /* 0x00000020218b723e */ /* 0x000fe200000010ff */
[----:B------:R-:W-:-:S02]  /*3bd0*/  FMUL R140, R161, R140 ;  /* 0x0000008ca18c7220 */ /* 0x000fc40000400000 */
[----:B------:R-:W-:Y:S02]  /*3be0*/  FMUL R141, R161, R141 ;  /* 0x0000008da18d7220 */ /* 0x000fe40000400000 */
[C---:B------:R-:W-:Y:S02]  /*3bf0*/  FMUL R142, R165.reuse, R142 ;  /* 0x0000008ea58e7220 */ /* 0x040fe40000400000 */
[----:B------:R-:W-:Y:S02]  /*3c00*/  FMUL R143, R165, R143 ;  /* 0x0000008fa58f7220 */ /* 0x000fe40000400000 */
[C---:B------:R-:W-:Y:S02]  /*3c10*/  FMUL R132, R161.reuse, R132 ;  /* 0x00000084a1847220 */ /* 0x040fe40000400000 */
[----:B------:R-:W-:Y:S02]  /*3c20*/  FMUL R133, R161, R133 ;  /* 0x00000085a1857220 */ /* 0x000fe40000400000 */
        /* <DEDUP_REMOVED lines=26> */
[----:B0-----:R-:W-:Y:S02]  /*3dd0*/  FADD R16, R21, R16 ;  /* 0x0000001015107221 */ /* 0x001fe40000000000 */
[----:B-1----:R-:W-:Y:S01]  /*3de0*/  FADD R20, R20, R17 ;  /* 0x0000001114147221 */ /* 0x002fe20000000000 */
[----:B------:R-:W-:Y:S01]  /*3df0*/  HMMA.16816.F32.BF16 R124, R136, R18, R124 ;  /* 0x00000012887c723c */ /* 0x000fe2000004187c */
[----:B------:R-:W-:Y:S01]  /*3e00*/  UIADD3 UR4, UP0, UR4, 0x20, URZ ;  /* 0x0000002004047890 */ /* 0x000fe2000ff1e03f */
[----:B------:R-:W0:Y:S04]  /*3e10*/  SHFL.BFLY PT, R17, R16, 0x1, 0x1f ;  /* 0x0c201f0010117f89 */ /* 0x000e2800000e0000 */
[----:B------:R-:W1:Y:S02]  /*3e20*/  SHFL.BFLY PT, R19, R20, 0x1, 0x1f ;  /* 0x0c201f0014137f89 */ /* 0x000e6400000e0000 */
[----:B------:R-:W-:Y:S01]  /*3e30*/  HMMA.16816.F32.BF16 R140, R144, R68, R140 ;  /* 0x00000044908c723c */ /* 0x000fe2000004188c */
[----:B------:R-:W-:-:S07]  /*3e40*/  UIADD3.X UR5, URZ, UR5, URZ, UP0, !UPT ;  /* 0x000000053f057290 */ /* 0x000fce00087fe43f */
[C---:B------:R-:W-:Y:S08]  /*3e50*/  HMMA.16816.F32.BF16 R132, R144.reuse, R72, R132 ;  /* 0x000000489084723c */ /* 0x040ff00000041884 */
[C---:B------:R-:W-:Y:S08]  /*3e60*/  HMMA.16816.F32.BF16 R128, R144.reuse, R76, R128 ;  /* 0x0000004c9080723c */ /* 0x040ff00000041880 */
[C---:B------:R-:W-:Y:S08]  /*3e70*/  HMMA.16816.F32.BF16 R96, R144.reuse, R44, R96 ;  /* 0x0000002c9060723c */ /* 0x040ff00000041860 */
[C---:B------:R-:W-:Y:S08]  /*3e80*/  HMMA.16816.F32.BF16 R92, R144.reuse, R48, R92 ;  /* 0x00000030905c723c */ /* 0x040ff0000004185c */
[C---:B------:R-:W-:Y:S08]  /*3e90*/  HMMA.16816.F32.BF16 R88, R144.reuse, R52, R88 ;  /* 0x000000349058723c */ /* 0x040ff00000041858 */
[C---:B------:R-:W-:Y:S08]  /*3ea0*/  HMMA.16816.F32.BF16 R84, R144.reuse, R56, R84 ;  /* 0x000000389054723c */ /* 0x040ff00000041854 */
[C---:B------:R-:W-:Y:S08]  /*3eb0*/  HMMA.16816.F32.BF16 R80, R144.reuse, R60, R80 ;  /* 0x0000003c9050723c */ /* 0x040ff00000041850 */
[----:B------:R-:W-:Y:S01]  /*3ec0*/  HMMA.16816.F32.BF16 R144, R144, R64, R168 ;  /* 0x000000409090723c */ /* 0x000fe200000418a8 */
[----:B------:R-:W-:-:S02]  /*3ed0*/  ISETP.LE.U32.AND P0, PT, R11, UR4, PT ;  /* 0x000000040b007c0c */ /* 0x000fc4000bf03070 */
[----:B------:R-:W-:-:S04]  /*3ee0*/  MOV R21, UR5 ;  /* 0x0000000500157c02 */ /* 0x000fc80008000f00 */
[----:B------:R-:W-:Y:S01]  /*3ef0*/  ISETP.GE.U32.AND.EX P0, PT, R21, RZ, PT, P0 ;  /* 0x000000ff1500720c */ /* 0x000fe20003f06100 */
[----:B0-----:R-:W-:Y:S01]  /*3f00*/  FADD R17, R16, R17 ;  /* 0x0000001110117221 */ /* 0x001fe20000000000 */
[----:B------:R-:W-:Y:S01]  /*3f10*/  HMMA.16816.F32.BF16 R140, R136, R70, R140 ;  /* 0x00000046888c723c */ /* 0x000fe2000004188c */
[----:B------:R-:W-:Y:S02]  /*3f20*/  IMAD.MOV.U32 R18, RZ, RZ, 0x20 ;  /* 0x00000020ff127424 */ /* 0x000fe400078e00ff */
[----:B-1----:R-:W-:Y:S02]  /*3f30*/  FADD R19, R20, R19 ;  /* 0x0000001314137221 */ /* 0x002fe40000000000 */
[----:B------:R-:W-:-:S03]  /*3f40*/  FFMA R12, R161, R12, R17 ;  /* 0x0000000ca10c7223 */ /* 0x000fc60000000011 */
[----:B------:R-:W-:Y:S01]  /*3f50*/  HMMA.16816.F32.BF16 R132, R136, R74, R132 ;  /* 0x0000004a8884723c */ /* 0x000fe20000041884 */
[C---:B------:R-:W-:Y:S02]  /*3f60*/  IMAD R9, R18.reuse, c[0x0][0x1b4], R9 ;  /* 0x00006d0012097a24 */ /* 0x040fe400078e0209 */
[----:B------:R-:W-:-:S05]  /*3f70*/  IMAD R154, R18, c[0x0][0x1a4], R154 ;  /* 0x00006900129a7a24 */ /* 0x000fca00078e029a */
[----:B------:R-:W-:Y:S01]  /*3f80*/  HMMA.16816.F32.BF16 R128, R136, R78, R128 ;  /* 0x0000004e8880723c */ /* 0x000fe20000041880 */
[----:B------:R-:W-:Y:S02]  /*3f90*/  FFMA R158, R165, R158, R19 ;  /* 0x0000009ea59e7223 */ /* 0x000fe40000000013 */
[----:B------:R-:W-:-:S05]  /*3fa0*/  IMAD.MOV.U32 R17, RZ, RZ, R164 ;  /* 0x000000ffff117224 */ /* 0x000fca00078e00a4 */
[----:B------:R-:W-:Y:S01]  /*3fb0*/  HMMA.16816.F32.BF16 R120, R136, R22, R120 ;  /* 0x000000168878723c */ /* 0x000fe20000041878 */
[----:B------:R-:W-:-:S07]  /*3fc0*/  IMAD.MOV.U32 R16, RZ, RZ, R159 ;  /* 0x000000ffff107224 */ /* 0x000fce00078e009f */
[C---:B------:R-:W-:Y:S08]  /*3fd0*/  HMMA.16816.F32.BF16 R116, R136.reuse, R26, R116 ;  /* 0x0000001a8874723c */ /* 0x040ff00000041874 */
        /* <DEDUP_REMOVED lines=10> */
[----:B------:R-:W-:Y:S01]  /*4080*/  @P0 CALL.REL.NOINC `(.L_x_0) ;  /* 0x0000001000000944 */ /* 0x000fe20003c00000 */
[----:B------:R-:W-:Y:S06]  /*4090*/  BRA `(.L_x_1) ;  /* 0xffffe2e000007947 */ /* 0x000fec000383ffff */
.L_x_0:
[----:B------:R-:W-:Y:S01]  /*40a0*/  IMAD.MOV.U32 R18, RZ, RZ, R12 ;  /* 0x000000ffff127224 */ /* 0x000fe200078e000c */
[----:B------:R-:W-:Y:S01]  /*40b0*/  SHF.L.U32 R10, R0, 0x9, RZ ;  /* 0x00000009000a7819 */ /* 0x000fe200000006ff */
[----:B------:R-:W-:Y:S01]  /*40c0*/  IMAD.MOV.U32 R17, RZ, RZ, R158 ;  /* 0x000000ffff117224 */ /* 0x000fe200078e009e */
[----:B------:R-:W-:Y:S01]  /*40d0*/  LEA R19, R14, R15, 0x1 ;  /* 0x0000000f0e137211 */ /* 0x000fe200078e08ff */
[C---:B------:R-:W-:Y:S01]  /*40e0*/  FMUL R5, R18.reuse, 8388608 ;  /* 0x4b00000012057820 */ /* 0x040fe20000400000 */
[----:B------:R-:W-:Y:S01]  /*40f0*/  FSETP.GEU.AND P2, PT, R18, 1.175494350822287508e-38, PT ;  /* 0x008000001200780b */ /* 0x000fe20003f4e000 */
[C---:B------:R-:W-:Y:S01]  /*4100*/  FMUL R6, R17.reuse, 8388608 ;  /* 0x4b00000011067820 */ /* 0x040fe20000400000 */
[----:B------:R-:W-:Y:S01]  /*4110*/  FSETP.GEU.AND P3, PT, R17, 1.175494350822287508e-38, PT ;  /* 0x008000001100780b */ /* 0x000fe20003f6e000 */
[----:B------:R-:W-:Y:S01]  /*4120*/  IMAD R7, R2, c[0x0][0x1c0], RZ ;  /* 0x0000700002077a24 */ /* 0x000fe200078e02ff */
[----:B------:R-:W-:Y:S01]  /*4130*/  FSEL R52, R5, R18, !P2 ;  /* 0x0000001205347208 */ /* 0x000fe20005000000 */
[----:B------:R-:W-:Y:S01]  /*4140*/  IMAD.MOV.U32 R24, RZ, RZ, R126 ;  /* 0x000000ffff187224 */ /* 0x000fe200078e007e */
[----:B------:R-:W-:Y:S01]  /*4150*/  FSEL R77, R6, R17, !P3 ;  /* 0x00000011064d7208 */ /* 0x000fe20005800000 */
[----:B------:R-:W-:Y:S01]  /*4160*/  IMAD R9, R3, c[0x0][0x1c4], RZ ;  /* 0x0000710003097a24 */ /* 0x000fe200078e02ff */
[----:B------:R-:W-:Y:S01]  /*4170*/  IADD3 R5, R52, -0x3f3504f3, RZ ;  /* 0xc0cafb0d34057810 */ /* 0x000fe20007ffe0ff */
[----:B------:R-:W-:Y:S01]  /*4180*/  IMAD.SHL.U32 R126, R7, 0x2, RZ ;  /* 0x00000002077e7824 */ /* 0x000fe200078e00ff */
[----:B------:R-:W-:Y:S01]  /*4190*/  FSETP.GT.AND P1, PT, |R17|, 8.50705917302346158658e+37, PT ;  /* 0x7e8000001100780b */ /* 0x000fe20003f24200 */
[----:B------:R-:W-:Y:S01]  /*41a0*/  IMAD.HI R20, R7, 0x2, RZ ;  /* 0x0000000207147827 */ /* 0x000fe200078e02ff */
[----:B------:R-:W-:Y:S01]  /*41b0*/  LOP3.LUT R6, R5, 0xff800000, RZ, 0xc0, !PT ;  /* 0xff80000005067812 */ /* 0x000fe200078ec0ff */
[----:B------:R-:W-:Y:S01]  /*41c0*/  BAR.SYNC.DEFER_BLOCKING 0x0 ;  /* 0x0000000000007b1d */ /* 0x000fe20000010000 */
[----:B------:R-:W-:Y:S01]  /*41d0*/  IADD3 R5, R77, -0x3f3504f3, RZ ;  /* 0xc0cafb0d4d057810 */ /* 0x000fe20007ffe0ff */
[----:B------:R-:W-:Y:S01]  /*41e0*/  IMAD R51, R4, c[0x0][0x1c8], RZ ;  /* 0x0000720004337a24 */ /* 0x000fe200078e02ff */
[----:B------:R-:W-:Y:S01]  /*41f0*/  FSEL R7, RZ, -23, P3 ;  /* 0xc1b80000ff077808 */ /* 0x000fe20001800000 */
[----:B------:R-:W-:Y:S01]  /*4200*/  IMAD.SHL.U32 R12, R0, 0x4, RZ ;  /* 0x00000004000c7824 */ /* 0x000fe200078e00ff */
[----:B------:R-:W-:Y:S01]  /*4210*/  FSETP.GEU.AND P3, PT, |R17|, 1.175494350822287508e-38, PT ;  /* 0x008000001100780b */ /* 0x000fe20003f6e200 */
[----:B------:R-:W0:Y:S01]  /*4220*/  I2F R8, R6 ;  /* 0x0000000600087306 */ /* 0x000e220000201400 */
[----:B------:R-:W-:Y:S01]  /*4230*/  LOP3.LUT R16, R5, 0xff800000, RZ, 0xc0, !PT ;  /* 0xff80000005107812 */ /* 0x000fe200078ec0ff */
[C---:B------:R-:W-:Y:S01]  /*4240*/  IMAD.SHL.U32 R5, R9.reuse, 0x2, RZ ;  /* 0x0000000209057824 */ /* 0x040fe200078e00ff */
[----:B------:R-:W-:Y:S01]  /*4250*/  LOP3.LUT R11, R10, 0x3000, RZ, 0xc0, !PT ;  /* 0x000030000a0b7812 */ /* 0x000fe200078ec0ff */
[----:B------:R-:W-:Y:S01]  /*4260*/  IMAD.HI R9, R9, 0x2, RZ ;  /* 0x0000000209097827 */ /* 0x000fe200078e02ff */
[----:B------:R-:W-:-:S02]  /*4270*/  SHF.R.U32.HI R14, RZ, 0x1, R0 ;  /* 0x00000001ff0e7819 */ /* 0x000fc40000011600 */
[----:B------:R-:W-:Y:S01]  /*4280*/  IADD3 R126, P4, P5, R5, c[0x0][0x178], R126 ;  /* 0x00005e00057e7a10 */ /* 0x000fe20007d9e07e */
[----:B------:R-:W-:Y:S01]  /*4290*/  @P1 FMUL R17, R17, 0.25 ;  /* 0x3e80000011111820 */ /* 0x000fe20000400000 */
[----:B------:R-:W-:Y:S01]  /*42a0*/  FSEL R5, RZ, -23, P2 ;  /* 0xc1b80000ff057808 */ /* 0x000fe20001000000 */
[----:B------:R-:W1:Y:S01]  /*42b0*/  I2F R10, R16 ;  /* 0x00000010000a7306 */ /* 0x000e620000201400 */
[----:B------:R-:W-:Y:S01]  /*42c0*/  FSETP.GT.AND P2, PT, |R18|, 8.50705917302346158658e+37, PT ;  /* 0x7e8000001200780b */ /* 0x000fe20003f44200 */
[----:B------:R-:W-:Y:S01]  /*42d0*/  @!P3 FMUL R17, R17, 16777216 ;  /* 0x4b8000001111b820 */ /* 0x000fe20000400000 */
[----:B------:R-:W-:Y:S01]  /*42e0*/  IADD3.X R20, R9, c[0x0][0x17c], R20, P4, P5 ;  /* 0x00005f0009147a10 */ /* 0x000fe200027ea414 */
[----:B------:R-:W-:Y:S01]  /*42f0*/  @P1 FMUL R118, R118, 0.25 ;  /* 0x3e80000076761820 */ /* 0x000fe20000400000 */
[----:B------:R-:W-:Y:S01]  /*4300*/  FSETP.GEU.AND P4, PT, |R18|, 1.175494350822287508e-38, PT ;  /* 0x008000001200780b */ /* 0x000fe20003f8e200 */
[----:B0-----:R-:W-:Y:S01]  /*4310*/  FFMA.FTZ R185, R8, 1.1920928955078125e-07, R5 ;  /* 0x3400000008b97823 */ /* 0x001fe20000010005 */
[----:B------:R-:W-:Y:S01]  /*4320*/  LEA R148, R148, R11, 0x5 ;  /* 0x0000000b94947211 */ /* 0x000fe200078e28ff */
[----:B------:R-:W0:Y:S01]  /*4330*/  MUFU.RCP R5, R17 ;  /* 0x0000001100057308 */ /* 0x000e220000001000 */
[----:B------:R-:W-:Y:S01]  /*4340*/  @!P3 FMUL R118, R118, 16777216 ;  /* 0x4b8000007676b820 */ /* 0x000fe20000400000 */
[----:B------:R-:W-:Y:S01]  /*4350*/  LOP3.LUT P0, RZ, R0, 0x80, RZ, 0xc0, !PT ;  /* 0x0000008000ff7812 */ /* 0x000fe2000780c0ff */
[----:B------:R-:W-:Y:S01]  /*4360*/  @P1 FMUL R139, R139, 0.25 ;  /* 0x3e8000008b8b1820 */ /* 0x000fe20000400000 */
[----:B------:R-:W-:Y:S01]  /*4370*/  LOP3.LUT R158, R150, 0x38, RZ, 0xc0, !PT ;  /* 0x00000038969e7812 */ /* 0x000fe200078ec0ff */
[----:B------:R-:W-:Y:S01]  /*4380*/  @P1 FMUL R138, R138, 0.25 ;  /* 0x3e8000008a8a1820 */ /* 0x000fe20000400000 */
[----:B------:R-:W-:Y:S01]  /*4390*/  LOP3.LUT R15, R12, 0x1c0, RZ, 0xc0, !PT ;  /* 0x000001c00c0f7812 */ /* 0x000fe200078ec0ff */
[----:B------:R-:W-:Y:S01]  /*43a0*/  @P2 FMUL R18, R18, 0.25 ;  /* 0x3e80000012122820 */ /* 0x000fe20000400000 */
[----:B------:R-:W-:Y:S01]  /*43b0*/  LOP3.LUT R14, R14, 0x4, RZ, 0xc0, !PT ;  /* 0x000000040e0e7812 */ /* 0x000fe200078ec0ff */
[----:B-1----:R-:W-:Y:S01]  /*43c0*/  FFMA.FTZ R187, R10, 1.1920928955078125e-07, R7 ;  /* 0x340000000abb7823 */ /* 0x002fe20000010007 */
[----:B------:R-:W-:Y:S01]  /*43d0*/  IADD3 R6, R52, -R6, RZ ;  /* 0x8000000634067210 */ /* 0x000fe20007ffe0ff */
[----:B------:R-:W-:Y:S01]  /*43e0*/  @!P4 FMUL R18, R18, 16777216 ;  /* 0x4b8000001212c820 */ /* 0x000fe20000400000 */
[----:B------:R-:W-:Y:S01]  /*43f0*/  IADD3 R158, R14, R158, R15 ;  /* 0x0000009e0e9e7210 */ /* 0x000fe20007ffe00f */
[----:B------:R-:W-:Y:S01]  /*4400*/  @P2 FMUL R132, R132, 0.25 ;  /* 0x3e80000084842820 */ /* 0x000fe20000400000 */
[----:B------:R-:W-:Y:S01]  /*4410*/  LOP3.LUT R149, R149, 0x1f8, RZ, 0xc0, !PT ;  /* 0x000001f895957812 */ /* 0x000fe200078ec0ff */
[----:B------:R-:W1:Y:S01]  /*4420*/  MUFU.RCP R7, R18 ;  /* 0x0000001200077308 */ /* 0x000e620000001000 */
[----:B0-----:R-:W-:Y:S01]  /*4430*/  FMUL R39, R5, R118 ;  /* 0x0000007605277220 */ /* 0x001fe20000400000 */
[----:B------:R-:W-:Y:S01]  /*4440*/  MOV R118, c[0x0][0x1c8] ;  /* 0x0000720000767a02 */ /* 0x000fe20000000f00 */
[----:B------:R-:W-:-:S02]  /*4450*/  @P2 FMUL R140, R140, 0.25 ;  /* 0x3e8000008c8c2820 */ /* 0x000fc40000400000 */
[----:B------:R-:W-:Y:S02]  /*4460*/  @!P4 FMUL R132, R132, 16777216 ;  /* 0x4b8000008484c820 */ /* 0x000fe40000400000 */
[----:B------:R-:W-:Y:S02]  /*4470*/  IMAD R53, R118, 0x2, R51 ;  /* 0x0000000276357824 */ /* 0x000fe400078e0233 */
[----:B------:R-:W-:Y:S02]  /*4480*/  @!P4 FMUL R140, R140, 16777216 ;  /* 0x4b8000008c8cc820 */ /* 0x000fe40000400000 */
[----:B------:R-:W-:Y:S02]  /*4490*/  @P1 FMUL R83, R83, 0.25 ;  /* 0x3e80000053531820 */ /* 0x000fe40000400000 */
[----:B------:R-:W-:Y:S02]  /*44a0*/  @P1 FMUL R82, R82, 0.25 ;  /* 0x3e80000052521820 */ /* 0x000fe40000400000 */
[----:B------:R-:W-:-:S02]  /*44b0*/  @P1 FMUL R87, R87, 0.25 ;  /* 0x3e80000057571820 */ /* 0x000fc40000400000 */
[----:B------:R-:W-:Y:S02]  /*44c0*/  @P1 FMUL R86, R86, 0.25 ;  /* 0x3e80000056561820 */ /* 0x000fe40000400000 */
[----:B------:R-:W-:Y:S02]  /*44d0*/  @P1 FMUL R91, R91, 0.25 ;  /* 0x3e8000005b5b1820 */ /* 0x000fe40000400000 */
[----:B------:R-:W-:Y:S02]  /*44e0*/  @P1 FMUL R90, R90, 0.25 ;  /* 0x3e8000005a5a1820 */ /* 0x000fe40000400000 */
        /* <DEDUP_REMOVED lines=22> */
[----:B------:R-:W-:Y:S01]  /*4650*/  @P1 FMUL R142, R142, 0.25 ;  /* 0x3e8000008e8e1820 */ /* 0x000fe20000400000 */
[----:B------:R-:W-:Y:S01]  /*4660*/  FSETP.NEU.AND P1, PT, R52, RZ, PT ;  /* 0x000000ff3400720b */ /* 0x000fe20003f2d000 */
[----:B------:R-:W-:Y:S02]  /*4670*/  @P2 FMUL R108, R108, 0.25 ;  /* 0x3e8000006c6c2820 */ /* 0x000fe40000400000 */
[----:B------:R-:W-:Y:S02]  /*4680*/  @P2 FMUL R112, R112, 0.25 ;  /* 0x3e80000070702820 */ /* 0x000fe40000400000 */
[----:B------:R-:W-:Y:S02]  /*4690*/  IMAD R55, R118, 0x2, R53 ;  /* 0x0000000276377824 */ /* 0x000fe400078e0235 */
[----:B------:R-:W-:-:S02]  /*46a0*/  @P2 FMUL R116, R116, 0.25 ;  /* 0x3e80000074742820 */ /* 0x000fc40000400000 */
[----:B------:R-:W-:Y:S02]  /*46b0*/  @P2 FMUL R120, R120, 0.25 ;  /* 0x3e80000078782820 */ /* 0x000fe40000400000 */
[----:B------:R-:W-:Y:S02]  /*46c0*/  @P2 FMUL R124, R124, 0.25 ;  /* 0x3e8000007c7c2820 */ /* 0x000fe40000400000 */
[----:B------:R-:W-:Y:S02]  /*46d0*/  @P2 FMUL R128, R128, 0.25 ;  /* 0x3e80000080802820 */ /* 0x000fe40000400000 */
[----:B------:R-:W-:Y:S02]  /*46e0*/  IMAD.SHL.U32 R11, R19, 0x4, RZ ;  /* 0x00000004130b7824 */ /* 0x000fe400078e00ff */
[----:B------:R-:W-:Y:S02]  /*46f0*/  @P2 FMUL R109, R109, 0.25 ;  /* 0x3e8000006d6d2820 */ /* 0x000fe40000400000 */
[----:B------:R-:W-:Y:S01]  /*4700*/  @P2 FMUL R113, R113, 0.25 ;  /* 0x3e80000071712820 */ /* 0x000fe20000400000 */
[----:B------:R-:W-:Y:S01]  /*4710*/  LOP3.LUT R148, R148, R11, RZ, 0x3c, !PT ;  /* 0x0000000b94947212 */ /* 0x000fe200078e3cff */
[----:B-1----:R-:W-:Y:S01]  /*4720*/  FMUL R8, R7, R132 ;  /* 0x0000008407087220 */ /* 0x002fe20000400000 */
[----:B------:R-:W-:Y:S01]  /*4730*/  LEA R132, P5, R55, R126, 0x1 ;  /* 0x0000007e37847211 */ /* 0x000fe200078a08ff */
[----:B------:R-:W-:-:S02]  /*4740*/  FMUL R9, R7, R140 ;  /* 0x0000008c07097220 */ /* 0x000fc40000400000 */
[----:B------:R-:W-:Y:S02]  /*4750*/  IMAD.SHL.U32 R0, R0, 0x800, RZ ;  /* 0x0000080000007824 */ /* 0x000fe400078e00ff */
[----:B------:R-:W-:Y:S01]  /*4760*/  @!P3 FMUL R139, R139, 16777216 ;  /* 0x4b8000008b8bb820 */ /* 0x000fe20000400000 */
[----:B------:R-:W-:Y:S01]  /*4770*/  F2FP.BF16.PACK_AB R8, R8, R9 ;  /* 0x000000090808723e */ /* 0x000fe200000010ff */
[----:B------:R-:W-:Y:S01]  /*4780*/  @!P3 FMUL R138, R138, 16777216 ;  /* 0x4b8000008a8ab820 */ /* 0x000fe20000400000 */
[----:B------:R-:W-:Y:S01]  /*4790*/  LOP3.LUT R0, R0, 0x3000, RZ, 0xc0, !PT ;  /* 0x0000300000007812 */ /* 0x000fe200078ec0ff */
[----:B------:R-:W-:Y:S02]  /*47a0*/  @!P3 FMUL R83, R83, 16777216 ;  /* 0x4b8000005353b820 */ /* 0x000fe40000400000 */
[----:B------:R-:W-:Y:S02]  /*47b0*/  @!P3 FMUL R82, R82, 16777216 ;  /* 0x4b8000005252b820 */ /* 0x000fe40000400000 */
[----:B------:R-:W-:-:S02]  /*47c0*/  @!P3 FMUL R87, R87, 16777216 ;  /* 0x4b8000005757b820 */ /* 0x000fc40000400000 */
[----:B------:R-:W-:Y:S02]  /*47d0*/  @!P3 FMUL R86, R86, 16777216 ;  /* 0x4b8000005656b820 */ /* 0x000fe40000400000 */
[----:B------:R-:W-:Y:S02]  /*47e0*/  @!P3 FMUL R91, R91, 16777216 ;  /* 0x4b8000005b5bb820 */ /* 0x000fe40000400000 */
[----:B------:R-:W-:Y:S02]  /*47f0*/  @!P3 FMUL R90, R90, 16777216 ;  /* 0x4b8000005a5ab820 */ /* 0x000fe40000400000 */
        /* <DEDUP_REMOVED lines=22> */
[----:B------:R-:W-:Y:S01]  /*4960*/  @!P3 FMUL R142, R142, 16777216 ;  /* 0x4b8000008e8eb820 */ /* 0x000fe20000400000 */
[----:B------:R-:W-:Y:S01]  /*4970*/  ISETP.GE.U32.AND P3, PT, R77, 0x7f800000, PT ;  /* 0x7f8000004d00780c */ /* 0x000fe20003f66070 */
[----:B------:R-:W-:Y:S02]  /*4980*/  @!P4 FMUL R108, R108, 16777216 ;  /* 0x4b8000006c6cc820 */ /* 0x000fe40000400000 */
[----:B------:R-:W-:Y:S02]  /*4990*/  @!P4 FMUL R112, R112, 16777216 ;  /* 0x4b8000007070c820 */ /* 0x000fe40000400000 */
[----:B------:R-:W-:Y:S02]  /*49a0*/  IMAD R57, R118, 0x2, R55 ;  /* 0x0000000276397824 */ /* 0x000fe400078e0237 */
[----:B------:R-:W-:-:S02]  /*49b0*/  @!P4 FMUL R116, R116, 16777216 ;  /* 0x4b8000007474c820 */ /* 0x000fc40000400000 */
[----:B------:R-:W-:Y:S02]  /*49c0*/  @!P4 FMUL R120, R120, 16777216 ;  /* 0x4b8000007878c820 */ /* 0x000fe40000400000 */
[----:B------:R-:W-:Y:S02]  /*49d0*/  @!P4 FMUL R124, R124, 16777216 ;  /* 0x4b8000007c7cc820 */ /* 0x000fe40000400000 */
[----:B------:R-:W-:Y:S02]  /*49e0*/  @!P4 FMUL R128, R128, 16777216 ;  /* 0x4b8000008080c820 */ /* 0x000fe40000400000 */
[----:B------:R-:W-:Y:S02]  /*49f0*/  @P2 FMUL R133, R133, 0.25 ;  /* 0x3e80000085852820 */ /* 0x000fe40000400000 */
[----:B------:R-:W-:Y:S02]  /*4a00*/  @P2 FMUL R141, R141, 0.25 ;  /* 0x3e8000008d8d2820 */ /* 0x000fe40000400000 */
[----:B------:R-:W-:-:S02]  /*4a10*/  @!P4 FMUL R109, R109, 16777216 ;  /* 0x4b8000006d6dc820 */ /* 0x000fc40000400000 */
[----:B------:R-:W-:Y:S02]  /*4a20*/  @!P4 FMUL R113, R113, 16777216 ;  /* 0x4b8000007171c820 */ /* 0x000fe40000400000 */
[----:B------:R-:W-:Y:S02]  /*4a30*/  @P2 FMUL R117, R117, 0.25 ;  /* 0x3e80000075752820 */ /* 0x000fe40000400000 */
[----:B------:R-:W-:Y:S02]  /*4a40*/  @P2 FMUL R121, R121, 0.25 ;  /* 0x3e80000079792820 */ /* 0x000fe40000400000 */
[----:B------:R-:W-:Y:S02]  /*4a50*/  @P2 FMUL R125, R125, 0.25 ;  /* 0x3e8000007d7d2820 */ /* 0x000fe40000400000 */
[----:B------:R-:W-:Y:S02]  /*4a60*/  @P2 FMUL R129, R129, 0.25 ;  /* 0x3e80000081812820 */ /* 0x000fe40000400000 */
[----:B------:R-:W-:-:S02]  /*4a70*/  FMUL R35, R5, R139 ;  /* 0x0000008b05237220 */ /* 0x000fc40000400000 */
[C---:B------:R-:W-:Y:S02]  /*4a80*/  FMUL R172, R5.reuse, R138 ;  /* 0x0000008a05ac7220 */ /* 0x040fe40000400000 */
[C---:B------:R-:W-:Y:S02]  /*4a90*/  FMUL R170, R5.reuse, R83 ;  /* 0x0000005305aa7220 */ /* 0x040fe40000400000 */
[C---:B------:R-:W-:Y:S02]  /*4aa0*/  FMUL R31, R5.reuse, R82 ;  /* 0x00000052051f7220 */ /* 0x040fe40000400000 */
[----:B------:R-:W-:Y:S01]  /*4ab0*/  FMUL R34, R5, R87 ;  /* 0x0000005705227220 */ /* 0x000fe20000400000 */
[----:B------:R-:W-:Y:S01]  /*4ac0*/  F2FP.BF16.PACK_AB R35, R35, R170 ;  /* 0x000000aa2323723e */ /* 0x000fe200000010ff */
[C---:B------:R-:W-:Y:S01]  /*4ad0*/  FMUL R30, R5.reuse, R86 ;  /* 0x00000056051e7220 */ /* 0x040fe20000400000 */
[----:B------:R-:W-:Y:S01]  /*4ae0*/  F2FP.BF16.PACK_AB R31, R172, R31 ;  /* 0x0000001fac1f723e */ /* 0x000fe200000010ff */
[----:B------:R-:W-:-:S02]  /*4af0*/  FMUL R23, R5, R91 ;  /* 0x0000005b05177220 */ /* 0x000fc40000400000 */
[C---:B------:R-:W-:Y:S02]  /*4b00*/  FMUL R165, R5.reuse, R90 ;  /* 0x0000005a05a57220 */ /* 0x040fe40000400000 */
[C---:B------:R-:W-:Y:S01]  /*4b10*/  FMUL R33, R5.reuse, R95 ;  /* 0x0000005f05217220 */ /* 0x040fe20000400000 */
[----:B------:R-:W-:Y:S01]  /*4b20*/  F2FP.BF16.PACK_AB R34, R34, R23 ;  /* 0x000000172222723e */ /* 0x000fe200000010ff */
[C---:B------:R-:W-:Y:S01]  /*4b30*/  FMUL R178, R5.reuse, R94 ;  /* 0x0000005e05b27220 */ /* 0x040fe20000400000 */
[----:B------:R-:W-:Y:S01]  /*4b40*/  F2FP.BF16.PACK_AB R30, R30, R165 ;  /* 0x000000a51e1e723e */ /* 0x000fe200000010ff */
        /* <DEDUP_REMOVED lines=8> */
[----:B------:R-:W-:Y:S01]  /*4bd0*/  FMUL R18, R5, R111 ;  /* 0x0000006f05127220 */ /* 0x000fe20000400000 */
[----:B------:R-:W-:Y:S01]  /*4be0*/  F2FP.BF16.PACK_AB R32, R21, R32 ;  /* 0x000000201520723e */ /* 0x000fe200000010ff */
[----:B------:R-:W-:Y:S01]  /*4bf0*/  FMUL R19, R5, R110 ;  /* 0x0000006e05137220 */ /* 0x000fe20000400000 */
[----:B------:R-:W-:Y:S01]  /*4c00*/  F2FP.BF16.PACK_AB R28, R25, R28 ;  /* 0x0000001c191c723e */ /* 0x000fe200000010ff */
[C---:B------:R-:W-:Y:S02]  /*4c10*/  FMUL R37, R5.reuse, R115 ;  /* 0x0000007305257220 */ /* 0x040fe40000400000 */
[C---:B------:R-:W-:Y:S02]  /*4c20*/  FMUL R36, R5.reuse, R114 ;  /* 0x0000007205247220 */ /* 0x040fe40000400000 */
[----:B------:R-:W-:-:S02]  /*4c30*/  FMUL R38, R5, R119 ;  /* 0x0000007705267220 */ /* 0x000fc40000400000 */
[C---:B------:R-:W-:Y:S02]  /*4c40*/  FMUL R41, R5.reuse, R123 ;  /* 0x0000007b05297220 */ /* 0x040fe40000400000 */
[C---:B------:R-:W-:Y:S02]  /*4c50*/  FMUL R40, R5.reuse, R122 ;  /* 0x0000007a05287220 */ /* 0x040fe40000400000 */
[C---:B------:R-:W-:Y:S02]  /*4c60*/  FMUL R42, R5.reuse, R127 ;  /* 0x0000007f052a7220 */ /* 0x040fe40000400000 */
[C---:B------:R-:W-:Y:S02]  /*4c70*/  FMUL R43, R5.reuse, R24 ;  /* 0x00000018052b7220 */ /* 0x040fe40000400000 */
[C---:B------:R-:W-:Y:S02]  /*4c80*/  FMUL R45, R5.reuse, R131 ;  /* 0x00000083052d7220 */ /* 0x040fe40000400000 */
[----:B------:R-:W-:-:S02]  /*4c90*/  FMUL R44, R5, R130 ;  /* 0x00000082052c7220 */ /* 0x000fc40000400000 */
[C---:B------:R-:W-:Y:S02]  /*4ca0*/  FMUL R47, R5.reuse, R135 ;  /* 0x00000087052f7220 */ /* 0x040fe40000400000 */
[C---:B------:R-:W-:Y:S02]  /*4cb0*/  FMUL R48, R5.reuse, R134 ;  /* 0x0000008605307220 */ /* 0x040fe40000400000 */
[C---:B------:R-:W-:Y:S02]  /*4cc0*/  FMUL R50, R5.reuse, R143 ;  /* 0x0000008f05327220 */ /* 0x040fe40000400000 */
[----:B------:R-:W-:Y:S02]  /*4cd0*/  FMUL R49, R5, R142 ;  /* 0x0000008e05317220 */ /* 0x000fe40000400000 */
[C---:B------:R-:W-:Y:S02]  /*4ce0*/  FMUL R11, R7.reuse, R108 ;  /* 0x0000006c070b7220 */ /* 0x040fe40000400000 */
[----:B------:R-:W-:-:S02]  /*4cf0*/  FMUL R12, R7, R112 ;  /* 0x00000070070c7220 */ /* 0x000fc40000400000 */
[----:B------:R-:W-:Y:S02]  /*4d00*/  @P2 FMUL R137, R137, 0.25 ;  /* 0x3e80000089892820 */ /* 0x000fe40000400000 */
[----:B------:R-:W-:Y:S01]  /*4d10*/  @P2 FMUL R136, R136, 0.25 ;  /* 0x3e80000088882820 */ /* 0x000fe20000400000 */
[----:B------:R-:W-:Y:S01]  /*4d20*/  F2FP.BF16.PACK_AB R11, R11, R12 ;  /* 0x0000000c0b0b723e */ /* 0x000fe200000010ff */
        /* <DEDUP_REMOVED lines=13> */
[----:B------:R-:W-:Y:S01]  /*4e00*/  @P2 FMUL R104, R104, 0.25 ;  /* 0x3e80000068682820 */ /* 0x000fe20000400000 */
[----:B------:R-:W-:Y:S01]  /*4e10*/  ISETP.GE.U32.AND P2, PT, R52, 0x7f800000, PT ;  /* 0x7f8000003400780c */ /* 0x000fe20003f46070 */
[----:B------:R-:W-:Y:S02]  /*4e20*/  IMAD R59, R118, 0x2, R57 ;  /* 0x00000002763b7824 */ /* 0x000fe400078e0239 */
[----:B------:R-:W-:-:S02]  /*4e30*/  FMUL R10, R7, R116 ;  /* 0x00000074070a7220 */ /* 0x000fc40000400000 */
[C---:B------:R-:W-:Y:S01]  /*4e40*/  FMUL R9, R7.reuse, R124 ;  /* 0x0000007c07097220 */ /* 0x040fe20000400000 */
[----:B------:R-:W-:Y:S01]  /*4e50*/  LEA R61, R118, R59, 0x1 ;  /* 0x0000003b763d7211 */ /* 0x000fe200078e08ff */
[C---:B------:R-:W-:Y:S02]  /*4e60*/  FMUL R14, R7.reuse, R128 ;  /* 0x00000080070e7220 */ /* 0x040fe40000400000 */
[----:B------:R-:W-:Y:S02]  /*4e70*/  FMUL R5, R7, R120 ;  /* 0x0000007807057220 */ /* 0x000fe40000400000 */
[----:B------:R-:W-:Y:S01]  /*4e80*/  @!P4 FMUL R133, R133, 16777216 ;  /* 0x4b8000008585c820 */ /* 0x000fe20000400000 */
[----:B------:R-:W-:Y:S01]  /*4e90*/  F2FP.BF16.PACK_AB R9, R9, R14 ;  /* 0x0000000e0909723e */ /* 0x000fe200000010ff */
[----:B------:R-:W-:Y:S01]  /*4ea0*/  @!P4 FMUL R141, R141, 16777216 ;  /* 0x4b8000008d8dc820 */ /* 0x000fe20000400000 */
[----:B------:R-:W-:Y:S01]  /*4eb0*/  F2FP.BF16.PACK_AB R10, R10, R5 ;  /* 0x000000050a0a723e */ /* 0x000fe200000010ff */
[----:B------:R-:W-:-:S02]  /*4ec0*/  FMUL R15, R7, R109 ;  /* 0x0000006d070f7220 */ /* 0x000fc40000400000 */
[----:B------:R-:W-:Y:S02]  /*4ed0*/  FMUL R4, R7, R113 ;  /* 0x0000007107047220 */ /* 0x000fe40000400000 */
[----:B------:R-:W-:Y:S01]  /*4ee0*/  @!P4 FMUL R117, R117, 16777216 ;  /* 0x4b8000007575c820 */ /* 0x000fe20000400000 */
[----:B------:R0:W-:Y:S01]  /*4ef0*/  STS.128 [R148], R8 ;  /* 0x0000000894007388 */ /* 0x0001e20000000c00 */
[----:B------:R-:W-:Y:S01]  /*4f00*/  @!P4 FMUL R121, R121, 16777216 ;  /* 0x4b8000007979c820 */ /* 0x000fe20000400000 */
[----:B------:R-:W-:Y:S01]  /*4f10*/  F2FP.BF16.PACK_AB R15, R15, R4 ;  /* 0x000000040f0f723e */ /* 0x000fe200000010ff */
[----:B------:R-:W-:Y:S02]  /*4f20*/  @!P4 FMUL R125, R125, 16777216 ;  /* 0x4b8000007d7dc820 */ /* 0x000fe40000400000 */
[----:B------:R-:W-:Y:S02]  /*4f30*/  @!P4 FMUL R129, R129, 16777216 ;  /* 0x4b8000008181c820 */ /* 0x000fe40000400000 */
[----:B------:R-:W-:-:S02]  /*4f40*/  @!P4 FMUL R137, R137, 16777216 ;  /* 0x4b8000008989c820 */ /* 0x000fc40000400000 */
[----:B------:R-:W-:Y:S02]  /*4f50*/  @!P4 FMUL R136, R136, 16777216 ;  /* 0x4b8000008888c820 */ /* 0x000fe40000400000 */
[----:B------:R-:W-:Y:S02]  /*4f60*/  @!P4 FMUL R81, R81, 16777216 ;  /* 0x4b8000005151c820 */ /* 0x000fe40000400000 */
[----:B------:R-:W-:Y:S02]  /*4f70*/  @!P4 FMUL R80, R80, 16777216 ;  /* 0x4b8000005050c820 */ /* 0x000fe40000400000 */
[----:B------:R-:W-:Y:S01]  /*4f80*/  @!P4 FMUL R85, R85, 16777216 ;  /* 0x4b8000005555c820 */ /* 0x000fe20000400000 */
[----:B0-----:R-:W-:Y:S01]  /*4f90*/  F2FP.BF16.PACK_AB R9, R42, R45 ;  /* 0x0000002d2a09723e */ /* 0x001fe200000010ff */
[----:B------:R-:W-:Y:S01]  /*4fa0*/  @!P4 FMUL R84, R84, 16777216 ;  /* 0x4b8000005454c820 */ /* 0x000fe20000400000 */
[----:B------:R-:W-:Y:S01]  /*4fb0*/  F2FP.BF16.PACK_AB R8, R47, R50 ;  /* 0x000000322f08723e */ /* 0x000fe200000010ff */
        /* <DEDUP_REMOVED lines=9> */
[----:B------:R-:W-:Y:S01]  /*5050*/  @!P4 FMUL R104, R104, 16777216 ;  /* 0x4b8000006868c820 */ /* 0x000fe20000400000 */
[----:B------:R-:W-:Y:S01]  /*5060*/  LEA R130, P4, R53, R126, 0x1 ;  /* 0x0000007e35827211 */ /* 0x000fe200078808ff */
[----:B------:R-:W-:Y:S02]  /*5070*/  IMAD R0, R13, 0x10, R0 ;  /* 0x000000100d007824 */ /* 0x000fe400078e0200 */
[----:B------:R-:W-:Y:S01]  /*5080*/  FMUL R12, R7, R133 ;  /* 0x00000085070c7220 */ /* 0x000fe20000400000 */
[-C--:B------:R-:W-:Y:S01]  /*5090*/  LEA.HI.X.SX32 R131, R53, R20.reuse, 0x1, P4 ;  /* 0x0000001435837211 */ /* 0x080fe200020f0eff */
[----:B------:R-:W-:Y:S01]  /*50a0*/  FMUL R17, R7, R141 ;  /* 0x0000008d07117220 */ /* 0x000fe20000400000 */
[----:B------:R-:W-:Y:S01]  /*50b0*/  LEA.HI.X.SX32 R133, R55, R20, 0x1, P5 ;  /* 0x0000001437857211 */ /* 0x000fe200028f0eff */
[----:B------:R-:W-:Y:S01]  /*50c0*/  FMUL R14, R7, R117 ;  /* 0x00000075070e7220 */ /* 0x000fe20000400000 */
[----:B------:R-:W-:Y:S01]  /*50d0*/  LEA R138, P4, R61, R126, 0x1 ;  /* 0x0000007e3d8a7211 */ /* 0x000fe200078808ff */
[C---:B------:R-:W-:Y:S01]  /*50e0*/  FMUL R5, R7.reuse, R121 ;  /* 0x0000007907057220 */ /* 0x040fe20000400000 */
[----:B------:R-:W-:Y:S01]  /*50f0*/  F2FP.BF16.PACK_AB R12, R12, R17 ;  /* 0x000000110c0c723e */ /* 0x000fe200000010ff */
[----:B------:R-:W-:Y:S01]  /*5100*/  FMUL R13, R7, R125 ;  /* 0x0000007d070d7220 */ /* 0x000fe20000400000 */
[----:B------:R-:W-:Y:S01]  /*5110*/  LEA.HI.X.SX32 R139, R61, R20, 0x1, P4 ;  /* 0x000000143d8b7211 */ /* 0x000fe200020f0eff */
[C---:B------:R-:W-:Y:S01]  /*5120*/  FMUL R46, R7.reuse, R129 ;  /* 0x00000081072e7220 */ /* 0x040fe20000400000 */
[----:B------:R-:W-:Y:S01]  /*5130*/  F2FP.BF16.PACK_AB R14, R14, R5 ;  /* 0x000000050e0e723e */ /* 0x000fe200000010ff */
[C---:B------:R-:W-:Y:S01]  /*5140*/  FMUL R174, R7.reuse, R137 ;  /* 0x0000008907ae7220 */ /* 0x040fe20000400000 */
[C---:B------:R-:W-:Y:S01]  /*5150*/  LOP3.LUT R190, R0.reuse, 0x20, RZ, 0x3c, !PT ;  /* 0x0000002000be7812 */ /* 0x040fe200078e3cff */
[----:B------:R-:W-:Y:S01]  /*5160*/  FMUL R171, R7, R136 ;  /* 0x0000008807ab7220 */ /* 0x000fe20000400000 */
[----:B------:R-:W-:Y:S01]  /*5170*/  F2FP.BF16.PACK_AB R13, R13, R46 ;  /* 0x0000002e0d0d723e */ /* 0x000fe200000010ff */
[C---:B------:R-:W-:Y:S01]  /*5180*/  FMUL R27, R7.reuse, R81 ;  /* 0x00000051071b7220 */ /* 0x040fe20000400000 */
[C---:B------:R-:W-:Y:S01]  /*5190*/  LOP3.LUT R189, R0.reuse, 0x40, RZ, 0x3c, !PT ;  /* 0x0000004000bd7812 */ /* 0x040fe200078e3cff */
[C---:B------:R-:W-:Y:S01]  /*51a0*/  FMUL R176, R7.reuse, R80 ;  /* 0x0000005007b07220 */ /* 0x040fe20000400000 */
[----:B------:R-:W-:Y:S01]  /*51b0*/  LOP3.LUT R188, R0, 0x60, RZ, 0x3c, !PT ;  /* 0x0000006000bc7812 */ /* 0x000fe200078e3cff */
[C---:B------:R-:W-:Y:S01]  /*51c0*/  FMUL R26, R7.reuse, R85 ;  /* 0x00000055071a7220 */ /* 0x040fe20000400000 */
[----:B------:R0:W-:Y:S01]  /*51d0*/  STS.128 [R148+0x800], R12 ;  /* 0x0008000c94007388 */ /* 0x0001e20000000c00 */
[----:B------:R-:W-:Y:S01]  /*51e0*/  FMUL R175, R7, R84 ;  /* 0x0000005407af7220 */ /* 0x000fe20000400000 */
[----:B------:R-:W-:Y:S01]  /*51f0*/  F2FP.BF16.PACK_AB R23, R171, R176 ;  /* 0x000000b0ab17723e */ /* 0x000fe200000010ff */
[C---:B------:R-:W-:Y:S01]  /*5200*/  FMUL R173, R7.reuse, R89 ;  /* 0x0000005907ad7220 */ /* 0x040fe20000400000 */
[----:B------:R-:W-:Y:S01]  /*5210*/  F2FP.BF16.PACK_AB R27, R174, R27 ;  /* 0x0000001bae1b723e */ /* 0x000fe200000010ff */
[----:B------:R-:W-:-:S02]  /*5220*/  FMUL R180, R7, R88 ;  /* 0x0000005807b47220 */ /* 0x000fc40000400000 */
[C---:B------:R-:W-:Y:S01]  /*5230*/  FMUL R177, R7.reuse, R93 ;  /* 0x0000005d07b17220 */ /* 0x040fe20000400000 */
[----:B------:R-:W-:Y:S01]  /*5240*/  F2FP.BF16.PACK_AB R26, R26, R173 ;  /* 0x000000ad1a1a723e */ /* 0x000fe200000010ff */
[----:B------:R-:W-:Y:S01]  /*5250*/  FMUL R179, R7, R92 ;  /* 0x0000005c07b37220 */ /* 0x000fe20000400000 */
[----:B------:R-:W-:Y:S01]  /*5260*/  F2FP.BF16.PACK_AB R22, R175, R180 ;  /* 0x000000b4af16723e */ /* 0x000fe200000010ff */
[C---:B------:R-:W-:Y:S02]  /*5270*/  FMUL R182, R7.reuse, R97 ;  /* 0x0000006107b67220 */ /* 0x040fe40000400000 */
[C---:B------:R-:W-:Y:S02]  /*5280*/  FMUL R184, R7.reuse, R96 ;  /* 0x0000006007b87220 */ /* 0x040fe40000400000 */
[----:B------:R-:W-:Y:S01]  /*5290*/  FMUL R24, R7, R101 ;  /* 0x0000006507187220 */ /* 0x000fe20000400000 */
[----:B------:R-:W-:Y:S01]  /*52a0*/  F2FP.BF16.PACK_AB R25, R177, R182 ;  /* 0x000000b6b119723e */ /* 0x000fe200000010ff */
[----:B------:R-:W-:Y:S01]  /*52b0*/  FMUL R186, R7, R100 ;  /* 0x0000006407ba7220 */ /* 0x000fe20000400000 */
[----:B------:R-:W-:Y:S01]  /*52c0*/  F2FP.BF16.PACK_AB R21, R179, R184 ;  /* 0x000000b8b315723e */ /* 0x000fe200000010ff */
[----:B------:R-:W-:-:S02]  /*52d0*/  FMUL R181, R7, R105 ;  /* 0x0000006907b57220 */ /* 0x000fc40000400000 */
[----:B------:R-:W-:Y:S02]  /*52e0*/  FMUL R183, R7, R104 ;  /* 0x0000006807b77220 */ /* 0x000fe40000400000 */
[----:B------:R-:W-:Y:S01]  /*52f0*/  IMAD.IADD R4, R77, 0x1, -R16 ;  /* 0x000000014d047824 */ /* 0x000fe200078e0a10 */
[----:B------:R-:W-:Y:S01]  /*5300*/  F2FP.BF16.PACK_AB R24, R24, R181 ;  /* 0x000000b51818723e */ /* 0x000fe200000010ff */
[----:B------:R-:W-:Y:S02]  /*5310*/  IMAD.MOV.U32 R7, RZ, RZ, 0x3dc6b27f ;  /* 0x3dc6b27fff077424 */ /* 0x000fe400078e00ff */
[----:B------:R-:W-:Y:S02]  /*5320*/  FADD R16, R6, -1 ;  /* 0xbf80000006107421 */ /* 0x000fe40000000000 */
[----:B------:R-:W-:Y:S02]  /*5330*/  IMAD R63, R118, 0x2, R61 ;  /* 0x00000002763f7824 */ /* 0x000fe400078e023d */
[----:B------:R-:W-:Y:S01]  /*5340*/  FADD R17, R4, -1 ;  /* 0xbf80000004117421 */ /* 0x000fe20000000000 */
[----:B------:R-:W-:Y:S01]  /*5350*/  F2FP.BF16.PACK_AB R4, R48, R49 ;  /* 0x000000313004723e */ /* 0x000fe200000010ff */
[----:B------:R-:W-:Y:S01]  /*5360*/  FFMA.FTZ R5, R16, R7, -0.16845393180847167969 ;  /* 0xbe2c7f3010057423 */ /* 0x000fe20000010007 */
[----:B------:R-:W-:Y:S01]  /*5370*/  LEA R140, P5, R63, R126, 0x1 ;  /* 0x0000007e3f8c7211 */ /* 0x000fe200078a08ff */
[----:B------:R-:W-:-:S02]  /*5380*/  IMAD R49, R118, 0x2, R63 ;  /* 0x0000000276317824 */ /* 0x000fc400078e023f */
[----:B------:R-:W-:Y:S01]  /*5390*/  FFMA.FTZ R5, R16, R5, 0.1716887056827545166 ;  /* 0x3e2fcf2a10057423 */ /* 0x000fe20000010005 */
[----:B------:R-:W-:Y:S01]  /*53a0*/  LEA.HI.X.SX32 R141, R63, R20, 0x1, P5 ;  /* 0x000000143f8d7211 */ /* 0x000fe200028f0eff */
[----:B------:R-:W-:Y:S02]  /*53b0*/  FFMA.FTZ R6, R17, R7, -0.16845393180847167969 ;  /* 0xbe2c7f3011067423 */ /* 0x000fe40000010007 */
[----:B0-----:R-:W-:Y:S02]  /*53c0*/  IMAD R15, R118, 0x2, R49 ;  /* 0x00000002760f7824 */ /* 0x001fe400078e0231 */
[----:B------:R-:W-:Y:S01]  /*53d0*/  FFMA.FTZ R7, R16, R5, -0.17900948226451873779 ;  /* 0xbe374e4310077423 */ /* 0x000fe20000010005 */
[----:B------:R-:W-:Y:S01]  /*53e0*/  F2FP.BF16.PACK_AB R5, R43, R44 ;  /* 0x0000002c2b05723e */ /* 0x000fe200000010ff */
[----:B------:R-:W-:Y:S01]  /*53f0*/  FFMA.FTZ R6, R17, R6, 0.1716887056827545166 ;  /* 0x3e2fcf2a11067423 */ /* 0x000fe20000010006 */
[----:B------:R-:W-:Y:S01]  /*5400*/  LEA R43, R118, R15, 0x1 ;  /* 0x0000000f762b7211 */ /* 0x000fe200078e08ff */
[----:B------:R-:W-:Y:S01]  /*5410*/  FFMA.FTZ R7, R16, R7, 0.20512372255325317383 ;  /* 0x3e520bf410077423 */ /* 0x000fe20000010007 */
[----:B------:R-:W-:Y:S01]  /*5420*/  LEA R144, P4, R15, R126, 0x1 ;  /* 0x0000007e0f907211 */ /* 0x000fe200078808ff */
[----:B------:R-:W-:-:S02]  /*5430*/  FFMA.FTZ R6, R17, R6, -0.17900948226451873779 ;  /* 0xbe374e4311067423 */ /* 0x000fc40000010006 */
[----:B------:R-:W-:Y:S01]  /*5440*/  IMAD R45, R118, 0x2, R43 ;  /* 0x00000002762d7824 */ /* 0x000fe200078e022b */
[----:B------:R-:W-:Y:S01]  /*5450*/  LEA.HI.X.SX32 R145, R15, R20, 0x1, P4 ;  /* 0x000000140f917211 */ /* 0x000fe200020f0eff */
[----:B------:R-:W-:Y:S01]  /*5460*/  FFMA.FTZ R10, R17, R6, 0.20512372255325317383 ;  /* 0x3e520bf4110a7423 */ /* 0x000fe20000010006 */
[----:B------:R-:W-:Y:S01]  /*5470*/  F2FP.BF16.PACK_AB R6, R39, R40 ;  /* 0x000000282706723e */ /* 0x000fe200000010ff */
[----:B------:R-:W-:Y:S01]  /*5480*/  FFMA.FTZ R7, R16, R7, -0.24046532809734344482 ;  /* 0xbe763c8b10077423 */ /* 0x000fe20000010007 */
[----:B------:R-:W-:Y:S01]  /*5490*/  LEA R150, P4, R45, R126, 0x1 ;  /* 0x0000007e2d967211 */ /* 0x000fe200078808ff */
[----:B------:R-:W-:Y:S02]  /*54a0*/  IMAD R39, R118, 0x2, R45 ;  /* 0x0000000276277824 */ /* 0x000fe400078e022d */
[----:B------:R-:W-:Y:S01]  /*54b0*/  FFMA.FTZ R12, R17, R10, -0.24046532809734344482 ;  /* 0xbe763c8b110c7423 */ /* 0x000fe2000001000a */
[----:B------:R-:W-:Y:S01]  /*54c0*/  F2FP.BF16.PACK_AB R10, R38, R41 ;  /* 0x00000029260a723e */ /* 0x000fe200000010ff */
[----:B------:R-:W-:Y:S01]  /*54d0*/  FFMA.FTZ R7, R16, R7, 0.28857114911079406738 ;  /* 0x3e93bf9910077423 */ /* 0x000fe20000010007 */
[----:B------:R-:W-:Y:S01]  /*54e0*/  LEA R152, P5, R39, R126, 0x1 ;  /* 0x0000007e27987211 */ /* 0x000fe200078a08ff */
[----:B------:R-:W-:Y:S01]  /*54f0*/  IMAD R41, R118, 0x2, R39 ;  /* 0x0000000276297824 */ /* 0x000fe200078e0227 */
[-C--:B------:R-:W-:Y:S01]  /*5500*/  LEA.HI.X.SX32 R151, R45, R20.reuse, 0x1, P4 ;  /* 0x000000142d977211 */ /* 0x080fe200020f0eff */
[----:B------:R-:W-:Y:S01]  /*5510*/  FFMA.FTZ R11, R16, R7, -0.36067417263984680176 ;  /* 0xbeb8aa49100b7423 */ /* 0x000fe20000010007 */
[----:B------:R-:W-:Y:S01]  /*5520*/  LEA.HI.X.SX32 R153, R39, R20, 0x1, P5 ;  /* 0x0000001427997211 */ /* 0x000fe200028f0eff */
[C---:B------:R-:W-:Y:S01]  /*5530*/  FFMA.FTZ R12, R17.reuse, R12, 0.28857114911079406738 ;  /* 0x3e93bf99110c7423 */ /* 0x040fe2000001000c */
[----:B------:R-:W-:Y:S01]  /*5540*/  LEA R47, R118, R41, 0x1 ;  /* 0x00000029762f7211 */ /* 0x000fe200078e08ff */
[----:B------:R-:W-:Y:S01]  /*5550*/  FFMA.FTZ R13, R16, R11, 0.48089820146560668945 ;  /* 0x3ef6384a100d7423 */ /* 0x000fe2000001000b */
[----:B------:R-:W-:Y:S01]  /*5560*/  F2FP.BF16.PACK_AB R11, R18, R37 ;  /* 0x00000025120b723e */ /* 0x000fe200000010ff */
[----:B------:R-:W-:Y:S01]  /*5570*/  FFMA.FTZ R12, R17, R12, -0.36067417263984680176 ;  /* 0xbeb8aa49110c7423 */ /* 0x000fe2000001000c */
[----:B------:R-:W-:Y:S01]  /*5580*/  LEA R156, P4, R47, R126, 0x1 ;  /* 0x0000007e2f9c7211 */ /* 0x000fe200078808ff */
[C---:B------:R-:W-:Y:S01]  /*5590*/  IMAD R37, R118.reuse, 0x2, R47 ;  /* 0x0000000276257824 */ /* 0x040fe200078e022f */
[----:B------:R-:W-:Y:S01]  /*55a0*/  F2FP.BF16.PACK_AB R7, R19, R36 ;  /* 0x000000241307723e */ /* 0x000fe200000010ff */
[----:B------:R-:W-:Y:S01]  /*55b0*/  FFMA.FTZ R12, R17, R12, 0.48089820146560668945 ;  /* 0x3ef6384a110c7423 */ /* 0x000fe2000001000c */
[----:B------:R-:W-:Y:S01]  /*55c0*/  LEA.HI.X.SX32 R157, R47, R20, 0x1, P4 ;  /* 0x000000142f9d7211 */ /* 0x000fe200020f0eff */
[C---:B------:R-:W-:Y:S01]  /*55d0*/  IMAD R65, R118.reuse, 0x2, R37 ;  /* 0x0000000276417824 */ /* 0x040fe200078e0225 */
[----:B------:R-:W-:Y:S01]  /*55e0*/  LEA R160, P5, R37, R126, 0x1 ;  /* 0x0000007e25a07211 */ /* 0x000fe200078a08ff */
[----:B------:R-:W-:Y:S01]  /*55f0*/  FFMA.FTZ R12, R17, R12, -0.72134751081466674805 ;  /* 0xbf38aa3b110c7423 */ /* 0x000fe2000001000c */
[----:B------:R-:W-:Y:S01]  /*5600*/  STS.128 [R148+0x80], R4 ;  /* 0x0000800494007388 */ /* 0x000fe20000000c00 */
[----:B------:R-:W-:Y:S01]  /*5610*/  IMAD R67, R118, 0x2, R65 ;  /* 0x0000000276437824 */ /* 0x000fe200078e0241 */
[----:B------:R-:W-:Y:S01]  /*5620*/  LEA.HI.X.SX32 R161, R37, R20, 0x1, P5 ;  /* 0x0000001425a17211 */ /* 0x000fe200028f0eff */
[----:B------:R-:W-:Y:S01]  /*5630*/  FFMA.FTZ R13, R16, R13, -0.72134751081466674805 ;  /* 0xbf38aa3b100d7423 */ /* 0x000fe2000001000d */
[----:B------:R-:W-:Y:S01]  /*5640*/  STS.128 [R148+0x880], R8 ;  /* 0x0008800894007388 */ /* 0x000fe20000000c00 */
[C---:B------:R-:W-:Y:S01]  /*5650*/  FMUL R12, R17.reuse, R12 ;  /* 0x0000000c110c7220 */ /* 0x040fe20000400000 */
[----:B------:R-:W-:Y:S01]  /*5660*/  LEA R69, R118, R67, 0x1 ;  /* 0x0000004376457211 */ /* 0x000fe200078e08ff */
[----:B------:R-:W-:Y:S01]  /*5670*/  FMUL R13, R16, R13 ;  /* 0x0000000d100d7220 */ /* 0x000fe20000400000 */
[----:B------:R-:W-:Y:S01]  /*5680*/  BAR.SYNC.DEFER_BLOCKING 0x0 ;  /* 0x0000000000007b1d */ /* 0x000fe20000010000 */
[----:B------:R-:W-:Y:S01]  /*5690*/  FMUL R12, R17, R12 ;  /* 0x0000000c110c7220 */ /* 0x000fe20000400000 */
[-C--:B------:R-:W-:Y:S01]  /*56a0*/  LEA R168, P5, R69, R126.reuse, 0x1 ;  /* 0x0000007e45a87211 */ /* 0x080fe200078a08ff */
[----:B------:R-:W-:Y:S01]  /*56b0*/  IMAD R71, R118, 0x2, R69 ;  /* 0x0000000276477824 */ /* 0x000fe200078e0245 */
[----:B------:R-:W-:Y:S01]  /*56c0*/  LEA R166, P4, R67, R126, 0x1 ;  /* 0x0000007e43a67211 */ /* 0x000fe200078808ff */
[----:B------:R-:W-:Y:S01]  /*56d0*/  FMUL R13, R16, R13 ;  /* 0x0000000d100d7220 */ /* 0x000fe20000400000 */
[-C--:B------:R-:W-:Y:S01]  /*56e0*/  LEA.HI.X.SX32 R169, R69, R20.reuse, 0x1, P5 ;  /* 0x0000001445a97211 */ /* 0x080fe200028f0eff */
[----:B------:R-:W-:Y:S01]  /*56f0*/  FFMA.FTZ R12, R17, 1.4426950216293334961, R12 ;  /* 0x3fb8aa3b110c7823 */ /* 0x000fe2000001000c */
[----:B------:R-:W-:Y:S01]  /*5700*/  LEA R73, R118, R71, 0x1 ;  /* 0x0000004776497211 */ /* 0x000fe200078e08ff */
[----:B------:R-:W-:Y:S01]  /*5710*/  FFMA.FTZ R16, R16, 1.4426950216293334961, R13 ;  /* 0x3fb8aa3b10107823 */ /* 0x000fe2000001000d */
[----:B------:R-:W-:Y:S01]  /*5720*/  LEA.HI.X.SX32 R167, R67, R20, 0x1, P4 ;  /* 0x0000001443a77211 */ /* 0x000fe200020f0eff */
[----:B------:R-:W-:Y:S01]  /*5730*/  @P2 IMAD.MOV.U32 R13, RZ, RZ, 0x7f800000 ;  /* 0x7f800000ff0d2424 */ /* 0x000fe200078e00ff */
[----:B------:R-:W-:Y:S01]  /*5740*/  LEA R36, P4, R73, R126, 0x1 ;  /* 0x0000007e49247211 */ /* 0x000fe200078808ff */
[----:B------:R-:W-:-:S02]  /*5750*/  FADD R187, R187, R12 ;  /* 0x0000000cbbbb7221 */ /* 0x000fc40000000000 */
[----:B------:R-:W-:Y:S01]  /*5760*/  @P3 IMAD.MOV.U32 R12, RZ, RZ, 0x7f800000 ;  /* 0x7f800000ff0c3424 */ /* 0x000fe200078e00ff */
[----:B------:R-:W-:Y:S01]  /*5770*/  LEA.HI.X.SX32 R37, R73, R20, 0x1, P4 ;  /* 0x0000001449257211 */ /* 0x000fe200020f0eff */
[----:B------:R-:W-:Y:S02]  /*5780*/  IMAD R75, R118, 0x2, R73 ;  /* 0x00000002764b7824 */ /* 0x000fe400078e0249 */
[----:B------:R-:W-:Y:S02]  /*5790*/  FADD R185, R185, R16 ;  /* 0x00000010b9b97221 */ /* 0x000fe40000000000 */
[----:B------:R-:W-:Y:S01]  /*57a0*/  @P2 FFMA.FTZ R185, R52, R13, +INF ;  /* 0x7f80000034b92423 */ /* 0x000fe2000001000d */
[C---:B------:R-:W-:Y:S01]  /*57b0*/  FSETP.NEU.AND P2, PT, R77.reuse, RZ, PT ;  /* 0x000000ff4d00720b */ /* 0x040fe20003f4d000 */
[----:B------:R-:W-:Y:S01]  /*57c0*/  @P3 FFMA.FTZ R187, R77, R12, +INF ;  /* 0x7f8000004dbb3423 */ /* 0x000fe2000001000c */
[-C--:B------:R-:W-:Y:S01]  /*57d0*/  LEA R128, P3, R51, R126.reuse, 0x1 ;  /* 0x0000007e33807211 */ /* 0x080fe200078608ff */
[C---:B------:R-:W-:Y:S01]  /*57e0*/  IMAD R77, R118.reuse, 0x2, R75 ;  /* 0x00000002764d7824 */ /* 0x040fe200078e024b */
[----:B------:R-:W-:Y:S01]  /*57f0*/  LEA R38, P5, R75, R126, 0x1 ;  /* 0x0000007e4b267211 */ /* 0x000fe200078a08ff */
[----:B------:R-:W-:Y:S01]  /*5800*/  LDS.128 R4, [R0] ;  /* 0x0000000000047984 */ /* 0x000fe20000000c00 */
[----:B------:R-:W-:Y:S01]  /*5810*/  LEA.HI.X.SX32 R129, R51, R20, 0x1, P3 ;  /* 0x0000001433817211 */ /* 0x000fe200018f0eff */
[----:B------:R-:W-:Y:S01]  /*5820*/  IMAD R79, R118, 0x2, R77 ;  /* 0x00000002764f7824 */ /* 0x000fe200078e024d */
[----:B------:R-:W-:Y:S01]  /*5830*/  LEA R134, P3, R57, R126, 0x1 ;  /* 0x0000007e39867211 */ /* 0x000fe200078608ff */
[----:B------:R-:W-:Y:S01]  /*5840*/  LDS.128 R8, [R190] ;  /* 0x00000000be087984 */ /* 0x000fe20000000c00 */
[----:B------:R-:W-:-:S02]  /*5850*/  LEA.HI.X.SX32 R39, R75, R20, 0x1, P5 ;  /* 0x000000144b277211 */ /* 0x000fc400028f0eff */
[C---:B------:R-:W-:Y:S01]  /*5860*/  LEA R51, R118.reuse, R79, 0x1 ;  /* 0x0000004f76337211 */ /* 0x040fe200078e08ff */
[----:B------:R-:W0:Y:S01]  /*5870*/  LDS.128 R12, [R189] ;  /* 0x00000000bd0c7984 */ /* 0x000e220000000c00 */
[----:B------:R-:W-:Y:S02]  /*5880*/  LEA.HI.X.SX32 R135, R57, R20, 0x1, P3 ;  /* 0x0000001439877211 */ /* 0x000fe400018f0eff */
[-C--:B------:R-:W-:Y:S01]  /*5890*/  LEA R136, P3, R59, R126.reuse, 0x1 ;  /* 0x0000007e3b887211 */ /* 0x080fe200078608ff */
[C---:B------:R-:W-:Y:S01]  /*58a0*/  IMAD R53, R118.reuse, 0x2, R51 ;  /* 0x0000000276357824 */ /* 0x040fe200078e0233 */
[----:B------:R-:W-:Y:S01]  /*58b0*/  LEA R42, P4, R79, R126, 0x1 ;  /* 0x0000007e4f2a7211 */ /* 0x000fe200078808ff */
[----:B------:R-:W1:Y:S01]  /*58c0*/  LDS.128 R16, [R188] ;  /* 0x00000000bc107984 */ /* 0x000e620000000c00 */
[----:B------:R-:W-:Y:S01]  /*58d0*/  LEA.HI.X.SX32 R137, R59, R20, 0x1, P3 ;  /* 0x000000143b897211 */ /* 0x000fe200018f0eff */
[C---:B------:R-:W-:Y:S02]  /*58e0*/  IMAD R55, R118.reuse, 0x2, R53 ;  /* 0x0000000276377824 */ /* 0x040fe400078e0235 */
[----:B------:R-:W-:Y:S01]  /*58f0*/  BAR.SYNC.DEFER_BLOCKING 0x0 ;  /* 0x0000000000007b1d */ /* 0x000fe20000010000 */
[-C--:B------:R-:W-:Y:S01]  /*5900*/  LEA R142, P3, R49, R126.reuse, 0x1 ;  /* 0x0000007e318e7211 */ /* 0x080fe200078608ff */
[----:B------:R-:W-:Y:S01]  /*5910*/  IMAD R57, R118, 0x2, R55 ;  /* 0x0000000276397824 */ /* 0x000fe200078e0237 */
[----:B------:R-:W-:-:S02]  /*5920*/  LEA R44, P5, R51, R126, 0x1 ;  /* 0x0000007e332c7211 */ /* 0x000fc400078a08ff */
[----:B------:R-:W-:Y:S02]  /*5930*/  LEA.HI.X.SX32 R143, R49, R20, 0x1, P3 ;  /* 0x00000014318f7211 */ /* 0x000fe400018f0eff */
[C---:B------:R-:W-:Y:S02]  /*5940*/  LEA R59, R118.reuse, R57, 0x1 ;  /* 0x00000039763b7211 */ /* 0x040fe400078e08ff */
[----:B------:R-:W-:Y:S02]  /*5950*/  LEA R146, P3, R43, R126, 0x1 ;  /* 0x0000007e2b927211 */ /* 0x000fe400078608ff */
[-C--:B------:R-:W-:Y:S01]  /*5960*/  LEA.HI.X.SX32 R45, R51, R20.reuse, 0x1, P5 ;  /* 0x00000014332d7211 */ /* 0x080fe200028f0eff */
[C---:B------:R-:W-:Y:S01]  /*5970*/  IMAD R61, R118.reuse, 0x2, R59 ;  /* 0x00000002763d7824 */ /* 0x040fe200078e023b */
[----:B------:R-:W-:Y:S02]  /*5980*/  LEA.HI.X.SX32 R147, R43, R20, 0x1, P3 ;  /* 0x000000142b937211 */ /* 0x000fe400018f0eff */
[----:B------:R-:W-:Y:S01]  /*5990*/  LEA R154, P3, R41, R126, 0x1 ;  /* 0x0000007e299a7211 */ /* 0x000fe200078608ff */
[----:B------:R-:W-:Y:S01]  /*59a0*/  IMAD R63, R118, 0x2, R61 ;  /* 0x00000002763f7824 */ /* 0x000fe200078e023d */
[----:B------:R-:W-:-:S02]  /*59b0*/  LEA.HI.X.SX32 R43, R79, R20, 0x1, P4 ;  /* 0x000000144f2b7211 */ /* 0x000fc400020f0eff */
[----:B------:R-:W-:Y:S01]  /*59c0*/  LEA.HI.X.SX32 R155, R41, R20, 0x1, P3 ;  /* 0x00000014299b7211 */ /* 0x000fe200018f0eff */
[C---:B------:R-:W-:Y:S01]  /*59d0*/  IMAD R81, R118.reuse, 0x2, R63 ;  /* 0x0000000276517824 */ /* 0x040fe200078e023f */
[-C--:B------:R-:W-:Y:S02]  /*59e0*/  LEA R162, P3, R65, R126.reuse, 0x1 ;  /* 0x0000007e41a27211 */ /* 0x080fe400078608ff */
[----:B------:R-:W-:Y:S01]  /*59f0*/  LEA R50, P5, R57, R126, 0x1 ;  /* 0x0000007e39327211 */ /* 0x000fe200078a08ff */
[----:B------:R-:W-:Y:S01]  /*5a00*/  STS.128 [R148+0x800], R24 ;  /* 0x0008001894007388 */ /* 0x000fe20000000c00 */
[C---:B------:R-:W-:Y:S02]  /*5a10*/  LEA R83, R118.reuse, R81, 0x1 ;  /* 0x0000005176537211 */ /* 0x040fe400078e08ff */
[----:B------:R-:W-:Y:S01]  /*5a20*/  LEA.HI.X.SX32 R163, R65, R20, 0x1, P3 ;  /* 0x0000001441a37211 */ /* 0x000fe200018f0eff */
[----:B------:R-:W-:Y:S01]  /*5a30*/  STS.128 [R148+0x80], R28 ;  /* 0x0000801c94007388 */ /* 0x000fe20000000c00 */
[-C--:B------:R-:W-:Y:S01]  /*5a40*/  LEA R124, P3, R71, R126.reuse, 0x1 ;  /* 0x0000007e477c7211 */ /* 0x080fe200078608ff */
[C---:B------:R-:W-:Y:S01]  /*5a50*/  IMAD R85, R118.reuse, 0x2, R83 ;  /* 0x0000000276557824 */ /* 0x040fe200078e0253 */
[----:B------:R-:W-:Y:S01]  /*5a60*/  LEA R48, P4, R55, R126, 0x1 ;  /* 0x0000007e37307211 */ /* 0x000fe200078808ff */
[----:B------:R-:W-:Y:S01]  /*5a70*/  STS.128 [R148+0x880], R32 ;  /* 0x0008802094007388 */ /* 0x000fe20000000c00 */
[----:B------:R-:W-:Y:S01]  /*5a80*/  LEA.HI.X.SX32 R125, R71, R20, 0x1, P3 ;  /* 0x00000014477d7211 */ /* 0x000fe200018f0eff */
[----:B------:R-:W-:Y:S01]  /*5a90*/  IMAD R87, R118, 0x2, R85 ;  /* 0x0000000276577824 */ /* 0x000fe200078e0255 */
[----:B------:R-:W-:-:S02]  /*5aa0*/  LEA R40, P3, R77, R126, 0x1 ;  /* 0x0000007e4d287211 */ /* 0x000fc400078608ff */
[-C--:B------:R-:W-:Y:S01]  /*5ab0*/  LEA.HI.X.SX32 R51, R57, R20.reuse, 0x1, P5 ;  /* 0x0000001439337211 */ /* 0x080fe200028f0eff */
[C---:B------:R-:W-:Y:S01]  /*5ac0*/  IMAD R89, R118.reuse, 0x2, R87 ;  /* 0x0000000276597824 */ /* 0x040fe200078e0257 */
[----:B------:R-:W-:Y:S02]  /*5ad0*/  LEA.HI.X.SX32 R41, R77, R20, 0x1, P3 ;  /* 0x000000144d297211 */ /* 0x000fe400018f0eff */
[-C--:B------:R-:W-:Y:S02]  /*5ae0*/  LEA R56, P5, R63, R126.reuse, 0x1 ;  /* 0x0000007e3f387211 */ /* 0x080fe400078a08ff */
[C---:B------:R-:W-:Y:S02]  /*5af0*/  LEA R69, R118.reuse, R89, 0x1 ;  /* 0x0000005976457211 */ /* 0x040fe400078e08ff */
[----:B------:R-:W-:Y:S02]  /*5b00*/  LEA R46, P3, R53, R126, 0x1 ;  /* 0x0000007e352e7211 */ /* 0x000fe400078608ff */
[----:B------:R-:W-:Y:S01]  /*5b10*/  LEA.HI.X.SX32 R49, R55, R20, 0x1, P4 ;  /* 0x0000001437317211 */ /* 0x000fe200020f0eff */
[----:B------:R-:W-:Y:S01]  /*5b20*/  IMAD R91, R118, 0x2, R69 ;  /* 0x00000002765b7824 */ /* 0x000fe200078e0245 */
[----:B------:R-:W-:-:S02]  /*5b30*/  LEA R54, P4, R61, R126, 0x1 ;  /* 0x0000007e3d367211 */ /* 0x000fc400078808ff */
[----:B------:R-:W-:Y:S01]  /*5b40*/  LEA.HI.X.SX32 R57, R63, R20, 0x1, P5 ;  /* 0x000000143f397211 */ /* 0x000fe200028f0eff */
[C---:B------:R-:W-:Y:S01]  /*5b50*/  IMAD R73, R118.reuse, 0x2, R91 ;  /* 0x0000000276497824 */ /* 0x040fe200078e025b */
[----:B------:R-:W-:Y:S02]  /*5b60*/  LEA R62, P5, R85, R126, 0x1 ;  /* 0x0000007e553e7211 */ /* 0x000fe400078a08ff */
[----:B------:R-:W-:Y:S01]  /*5b70*/  LEA.HI.X.SX32 R47, R53, R20, 0x1, P3 ;  /* 0x00000014352f7211 */ /* 0x000fe200018f0eff */
[C---:B------:R-:W-:Y:S01]  /*5b80*/  IMAD R75, R118.reuse, 0x2, R73 ;  /* 0x00000002764b7824 */ /* 0x040fe200078e0249 */
[----:B------:R-:W-:Y:S02]  /*5b90*/  LEA R52, P3, R59, R126, 0x1 ;  /* 0x0000007e3b347211 */ /* 0x000fe400078608ff */
[----:B------:R-:W-:Y:S02]  /*5ba0*/  LEA.HI.X.SX32 R55, R61, R20, 0x1, P4 ;  /* 0x000000143d377211 */ /* 0x000fe400020f0eff */
[----:B------:R-:W-:-:S02]  /*5bb0*/  LEA R77, R118, R75, 0x1 ;  /* 0x0000004b764d7211 */ /* 0x000fc400078e08ff */
[----:B------:R-:W-:Y:S02]  /*5bc0*/  LEA R60, P4, R83, R126, 0x1 ;  /* 0x0000007e533c7211 */ /* 0x000fe400078808ff */
[----:B------:R-:W-:Y:S01]  /*5bd0*/  LEA.HI.X.SX32 R63, R85, R20, 0x1, P5 ;  /* 0x00000014553f7211 */ /* 0x000fe200028f0eff */
[C---:B------:R-:W-:Y:S01]  /*5be0*/  IMAD R79, R118.reuse, 0x2, R77 ;  /* 0x00000002764f7824 */ /* 0x040fe200078e024d */
[----:B------:R-:W-:Y:S02]  /*5bf0*/  LEA R68, P5, R69, R126, 0x1 ;  /* 0x0000007e45447211 */ /* 0x000fe400078a08ff */
[----:B------:R-:W-:Y:S01]  /*5c00*/  LEA.HI.X.SX32 R53, R59, R20, 0x1, P3 ;  /* 0x000000143b357211 */ /* 0x000fe200018f0eff */
[C---:B------:R-:W-:Y:S01]  /*5c10*/  IMAD R93, R118.reuse, 0x2, R79 ;  /* 0x00000002765d7824 */ /* 0x040fe200078e024f */
[----:B------:R-:W-:Y:S02]  /*5c20*/  LEA R58, P3, R81, R126, 0x1 ;  /* 0x0000007e513a7211 */ /* 0x000fe400078608ff */
[----:B------:R-:W-:Y:S01]  /*5c30*/  LEA.HI.X.SX32 R61, R83, R20, 0x1, P4 ;  /* 0x00000014533d7211 */ /* 0x000fe200020f0eff */
[----:B------:R-:W-:Y:S01]  /*5c40*/  IMAD R95, R118, 0x2, R93 ;  /* 0x00000002765f7824 */ /* 0x000fe200078e025d */
[----:B------:R-:W-:-:S02]  /*5c50*/  LEA R66, P4, R89, R126, 0x1 ;  /* 0x0000007e59427211 */ /* 0x000fc400078808ff */
[----:B------:R-:W-:Y:S02]  /*5c60*/  LEA.HI.X.SX32 R69, R69, R20, 0x1, P5 ;  /* 0x0000001445457211 */ /* 0x000fe400028f0eff */
[C---:B------:R-:W-:Y:S02]  /*5c70*/  LEA R97, R118.reuse, R95, 0x1 ;  /* 0x0000005f76617211 */ /* 0x040fe400078e08ff */
[----:B------:R-:W-:Y:S02]  /*5c80*/  LEA R74, P5, R75, R126, 0x1 ;  /* 0x0000007e4b4a7211 */ /* 0x000fe400078a08ff */
[----:B------:R-:W-:Y:S01]  /*5c90*/  LEA.HI.X.SX32 R59, R81, R20, 0x1, P3 ;  /* 0x00000014513b7211 */ /* 0x000fe200018f0eff */
[C---:B------:R-:W-:Y:S01]  /*5ca0*/  IMAD R99, R118.reuse, 0x2, R97 ;  /* 0x0000000276637824 */ /* 0x040fe200078e0261 */
[----:B------:R-:W-:Y:S02]  /*5cb0*/  LEA R64, P3, R87, R126, 0x1 ;  /* 0x0000007e57407211 */ /* 0x000fe400078608ff */
[----:B------:R-:W-:Y:S01]  /*5cc0*/  LEA.HI.X.SX32 R67, R89, R20, 0x1, P4 ;  /* 0x0000001459437211 */ /* 0x000fe200020f0eff */
[----:B------:R-:W-:Y:S01]  /*5cd0*/  IMAD R101, R118, 0x2, R99 ;  /* 0x0000000276657824 */ /* 0x000fe200078e0263 */
[----:B------:R-:W-:-:S02]  /*5ce0*/  LEA R72, P4, R73, R126, 0x1 ;  /* 0x0000007e49487211 */ /* 0x000fc400078808ff */
[----:B------:R-:W-:Y:S01]  /*5cf0*/  LEA.HI.X.SX32 R75, R75, R20, 0x1, P5 ;  /* 0x000000144b4b7211 */ /* 0x000fe200028f0eff */
[C---:B------:R-:W-:Y:S01]  /*5d00*/  IMAD R103, R118.reuse, 0x2, R101 ;  /* 0x0000000276677824 */ /* 0x040fe200078e0265 */
[----:B------:R-:W-:Y:S02]  /*5d10*/  LEA R80, P5, R93, R126, 0x1 ;  /* 0x0000007e5d507211 */ /* 0x000fe400078a08ff */
[----:B------:R-:W-:Y:S02]  /*5d20*/  LEA.HI.X.SX32 R65, R87, R20, 0x1, P3 ;  /* 0x0000001457417211 */ /* 0x000fe400018f0eff */
        /* <DEDUP_REMOVED lines=33> */
[----:B------:R-:W-:Y:S01]  /*5f40*/  IMAD R191, R118, 0x2, R127 ;  /* 0x0000000276bf7824 */ /* 0x000fe200078e027f */
[----:B------:R-:W-:Y:S02]  /*5f50*/  LEA R104, P5, R117, R126, 0x1 ;  /* 0x0000007e75687211 */ /* 0x000fe400078a08ff */
[----:B------:R-:W-:Y:S02]  /*5f60*/  LEA.HI.X.SX32 R89, R101, R20, 0x1, P3 ;  /* 0x0000001465597211 */ /* 0x000fe400018f0eff */
[----:B------:R-:W-:Y:S02]  /*5f70*/  LEA R94, P3, R107, R126, 0x1 ;  /* 0x0000007e6b5e7211 */ /* 0x000fe400078608ff */
[----:B------:R-:W-:Y:S02]  /*5f80*/  LEA.HI.X.SX32 R97, R109, R20, 0x1, P4 ;  /* 0x000000146d617211 */ /* 0x000fe400020f0eff */
[----:B------:R-:W-:-:S02]  /*5f90*/  LEA R102, P4, R115, R126, 0x1 ;  /* 0x0000007e73667211 */ /* 0x000fc400078808ff */
[-C--:B------:R-:W-:Y:S02]  /*5fa0*/  LEA.HI.X.SX32 R105, R117, R20.reuse, 0x1, P5 ;  /* 0x0000001475697211 */ /* 0x080fe400028f0eff */
[C---:B------:R-:W-:Y:S02]  /*5fb0*/  LEA R117, R118.reuse, R191, 0x1 ;  /* 0x000000bf76757211 */ /* 0x040fe400078e08ff */
[----:B------:R-:W-:Y:S02]  /*5fc0*/  LEA.HI.X.SX32 R95, R107, R20, 0x1, P3 ;  /* 0x000000146b5f7211 */ /* 0x000fe400018f0eff */
[----:B------:R-:W-:Y:S01]  /*5fd0*/  LEA R100, P3, R113, R126, 0x1 ;  /* 0x0000007e71647211 */ /* 0x000fe200078608ff */
[----:B------:R-:W-:Y:S01]  /*5fe0*/  IMAD R193, R118, 0x2, R117 ;  /* 0x0000000276c17824 */ /* 0x000fe200078e0275 */
[----:B------:R-:W-:Y:S02]  /*5ff0*/  LEA.HI.X.SX32 R103, R115, R20, 0x1, P4 ;  /* 0x0000001473677211 */ /* 0x000fe400020f0eff */
[----:B------:R-:W-:-:S02]  /*6000*/  LEA R108, P4, R121, R126, 0x1 ;  /* 0x0000007e796c7211 */ /* 0x000fc400078808ff */
[----:B------:R-:W-:Y:S02]  /*6010*/  LEA.HI.X.SX32 R101, R113, R20, 0x1, P3 ;  /* 0x0000001471657211 */ /* 0x000fe400018f0eff */
[-C--:B------:R-:W-:Y:S02]  /*6020*/  LEA R106, P3, R119, R126.reuse, 0x1 ;  /* 0x0000007e776a7211 */ /* 0x080fe400078608ff */
[----:B------:R-:W-:Y:S02]  /*6030*/  LEA R110, P5, R123, R126, 0x1 ;  /* 0x0000007e7b6e7211 */ /* 0x000fe400078a08ff */
[-C--:B------:R-:W-:Y:S01]  /*6040*/  LEA.HI.X.SX32 R109, R121, R20.reuse, 0x1, P4 ;  /* 0x00000014796d7211 */ /* 0x080fe200020f0eff */
[C---:B------:R-:W-:Y:S01]  /*6050*/  IMAD R121, R118.reuse, 0x2, R193 ;  /* 0x0000000276797824 */ /* 0x040fe200078e02c1 */
[-C--:B------:R-:W-:Y:S02]  /*6060*/  LEA.HI.X.SX32 R107, R119, R20.reuse, 0x1, P3 ;  /* 0x00000014776b7211 */ /* 0x080fe400018f0eff */
[----:B------:R-:W-:Y:S01]  /*6070*/  LEA.HI.X.SX32 R111, R123, R20, 0x1, P5 ;  /* 0x000000147b6f7211 */ /* 0x000fe200028f0eff */
[----:B------:R-:W-:Y:S01]  /*6080*/  IMAD R123, R118, 0x2, R121 ;  /* 0x00000002767b7824 */ /* 0x000fe200078e0279 */
[----:B------:R-:W-:-:S02]  /*6090*/  LEA R112, P3, R127, R126, 0x1 ;  /* 0x0000007e7f707211 */ /* 0x000fc400078608ff */
[-C--:B------:R-:W-:Y:S02]  /*60a0*/  LEA R114, P4, R191, R126.reuse, 0x1 ;  /* 0x0000007ebf727211 */ /* 0x080fe400078808ff */
[----:B------:R-:W-:Y:S02]  /*60b0*/  LEA R116, P5, R117, R126, 0x1 ;  /* 0x0000007e75747211 */ /* 0x000fe400078a08ff */
[-C--:B------:R-:W-:Y:S02]  /*60c0*/  LEA.HI.X.SX32 R113, R127, R20.reuse, 0x1, P3 ;  /* 0x000000147f717211 */ /* 0x080fe400018f0eff */
[----:B------:R-:W-:Y:S02]  /*60d0*/  LEA R127, R118, R123, 0x1 ;  /* 0x0000007b767f7211 */ /* 0x000fe400078e08ff */
[-C--:B------:R-:W-:Y:S02]  /*60e0*/  LEA.HI.X.SX32 R115, R191, R20.reuse, 0x1, P4 ;  /* 0x00000014bf737211 */ /* 0x080fe400020f0eff */
[----:B------:R-:W-:-:S02]  /*60f0*/  LEA.HI.X.SX32 R117, R117, R20, 0x1, P5 ;  /* 0x0000001475757211 */ /* 0x000fc400028f0eff */
[-C--:B------:R-:W-:Y:S02]  /*6100*/  LEA R118, P3, R193, R126.reuse, 0x1 ;  /* 0x0000007ec1767211 */ /* 0x080fe400078608ff */
[-C--:B------:R-:W-:Y:S02]  /*6110*/  LEA R120, P4, R121, R126.reuse, 0x1 ;  /* 0x0000007e79787211 */ /* 0x080fe400078808ff */
[-C--:B------:R-:W-:Y:S02]  /*6120*/  LEA R122, P5, R123, R126.reuse, 0x1 ;  /* 0x0000007e7b7a7211 */ /* 0x080fe400078a08ff */
[----:B------:R-:W-:Y:S02]  /*6130*/  LEA R126, P6, R127, R126, 0x1 ;  /* 0x0000007e7f7e7211 */ /* 0x000fe400078c08ff */
[-C--:B------:R-:W-:Y:S02]  /*6140*/  LEA.HI.X.SX32 R119, R193, R20.reuse, 0x1, P3 ;  /* 0x00000014c1777211 */ /* 0x080fe400018f0eff */
[----:B------:R-:W-:-:S02]  /*6150*/  LEA.HI.X.SX32 R121, R121, R20, 0x1, P4 ;  /* 0x0000001479797211 */ /* 0x000fc400020f0eff */
[-C--:B------:R-:W-:Y:S02]  /*6160*/  LEA.HI.X.SX32 R123, R123, R20.reuse, 0x1, P5 ;  /* 0x000000147b7b7211 */ /* 0x080fe400028f0eff */
[----:B------:R-:W-:Y:S02]  /*6170*/  LEA.HI.X.SX32 R127, R127, R20, 0x1, P6 ;  /* 0x000000147f7f7211 */ /* 0x000fe400030f0eff */
[----:B------:R-:W-:Y:S02]  /*6180*/  F2FP.BF16.PACK_AB R20, R186, R183 ;  /* 0x000000b7ba14723e */ /* 0x000fe400000010ff */
[----:B------:R-:W-:-:S03]  /*6190*/  FSEL R185, R185, -INF , P1 ;  /* 0xff800000b9b97808 */ /* 0x000fc60000800000 */
[----:B------:R0:W-:Y:S02]  /*61a0*/  STS.128 [R148], R20 ;  /* 0x0000001494007388 */ /* 0x0001e40000000c00 */
[----:B------:R-:W-:Y:S02]  /*61b0*/  FFMA R164, R185, 0.69314718246459960938, R164 ;  /* 0x3f317218b9a47823 */ /* 0x000fe400000000a4 */
[----:B------:R-:W-:Y:S01]  /*61c0*/  BAR.SYNC.DEFER_BLOCKING 0x0 ;  /* 0x0000000000007b1d */ /* 0x000fe20000010000 */
[----:B0-----:R-:W-:Y:S02]  /*61d0*/  PRMT R20, R12, 0x7632, R20 ;  /* 0x000076320c147816 */ /* 0x001fe40000000014 */
[----:B-1----:R-:W-:-:S03]  /*61e0*/  PRMT R21, R16, 0x7632, R21 ;  /* 0x0000763210157816 */ /* 0x002fc60000000015 */
[----:B------:R0:W-:Y:S04]  /*61f0*/  STG.E.U16 [R128.64], R4 ;  /* 0x0000000480007986 */ /* 0x0001e8000c101506 */
[----:B------:R1:W-:Y:S04]  /*6200*/  STG.E.U16 [R130.64], R8 ;  /* 0x0000000882007986 */ /* 0x0003e8000c101506 */
[----:B------:R2:W-:Y:S01]  /*6210*/  STG.E.U16 [R132.64], R12 ;  /* 0x0000000c84007986 */ /* 0x0005e2000c101506 */
[----:B0-----:R-:W-:-:S03]  /*6220*/  PRMT R129, R4, 0x7632, R129 ;  /* 0x0000763204817816 */ /* 0x001fc60000000081 */
[----:B------:R0:W-:Y:S01]  /*6230*/  STG.E.U16 [R134.64], R16 ;  /* 0x0000001086007986 */ /* 0x0001e2000c101506 */
[----:B------:R-:W-:Y:S02]  /*6240*/  PRMT R4, R5, 0x7632, R4 ;  /* 0x0000763205047816 */ /* 0x000fe40000000004 */
[----:B-1----:R-:W-:Y:S01]  /*6250*/  PRMT R131, R8, 0x7632, R131 ;  /* 0x0000763208837816 */ /* 0x002fe20000000083 */
[----:B------:R-:W-:Y:S01]  /*6260*/  STG.E.U16 [R136.64], R129 ;  /* 0x0000008188007986 */ /* 0x000fe2000c101506 */
[----:B------:R-:W-:Y:S02]  /*6270*/  PRMT R8, R9, 0x7632, R8 ;  /* 0x0000763209087816 */ /* 0x000fe40000000008 */
[----:B--2---:R-:W-:Y:S01]  /*6280*/  PRMT R12, R13, 0x7632, R12 ;  /* 0x000076320d0c7816 */ /* 0x004fe2000000000c */
[----:B------:R-:W-:Y:S04]  /*6290*/  STG.E.U16 [R138.64], R131 ;  /* 0x000000838a007986 */ /* 0x000fe8000c101506 */
[----:B------:R-:W-:Y:S01]  /*62a0*/  STG.E.U16 [R140.64], R20 ;  /* 0x000000148c007986 */ /* 0x000fe2000c101506 */
[----:B0-----:R-:W-:-:S03]  /*62b0*/  PRMT R16, R17, 0x7632, R16 ;  /* 0x0000763211107816 */ /* 0x001fc60000000010 */
[----:B------:R-:W-:Y:S04]  /*62c0*/  STG.E.U16 [R142.64], R21 ;  /* 0x000000158e007986 */ /* 0x000fe8000c101506 */
[----:B------:R0:W-:Y:S04]  /*62d0*/  LDS.128 R20, [R0] ;  /* 0x0000000000147984 */ /* 0x0001e80000000c00 */
[----:B------:R-:W1:Y:S04]  /*62e0*/  LDS.128 R24, [R190] ;  /* 0x00000000be187984 */ /* 0x000e680000000c00 */
[----:B------:R-:W2:Y:S01]  /*62f0*/  LDS.128 R28, [R189] ;  /* 0x00000000bd1c7984 */ /* 0x000ea20000000c00 */
[----:B0-----:R-:W-:-:S03]  /*6300*/  PRMT R0, R7, 0x7632, R0 ;  /* 0x0000763207007816 */ /* 0x001fc60000000000 */
[----:B------:R-:W0:Y:S04]  /*6310*/  LDS.128 R32, [R188] ;  /* 0x00000000bc207984 */ /* 0x000e280000000c00 */
[----:B------:R3:W-:Y:S04]  /*6320*/  STG.E.U16 [R144.64], R5 ;  /* 0x0000000590007986 */ /* 0x0007e8000c101506 */
[----:B------:R4:W-:Y:S04]  /*6330*/  STG.E.U16 [R146.64], R9 ;  /* 0x0000000992007986 */ /* 0x0009e8000c101506 */
[----:B------:R-:W-:Y:S04]  /*6340*/  STG.E.U16 [R150.64], R13 ;  /* 0x0000000d96007986 */ /* 0x000fe8000c101506 */
[----:B------:R-:W-:Y:S01]  /*6350*/  STG.E.U16 [R152.64], R17 ;  /* 0x0000001198007986 */ /* 0x000fe2000c101506 */
[----:B---3--:R-:W-:-:S03]  /*6360*/  PRMT R5, R10, 0x7632, R5 ;  /* 0x000076320a057816 */ /* 0x008fc60000000005 */
[----:B------:R3:W-:Y:S01]  /*6370*/  STG.E.U16 [R154.64], R4 ;  /* 0x000000049a007986 */ /* 0x0007e2000c101506 */
[----:B----4-:R-:W-:-:S03]  /*6380*/  PRMT R9, R11, 0x7632, R9 ;  /* 0x000076320b097816 */ /* 0x010fc60000000009 */
[----:B------:R4:W-:Y:S04]  /*6390*/  STG.E.U16 [R156.64], R8 ;  /* 0x000000089c007986 */ /* 0x0009e8000c101506 */
[----:B------:R-:W-:Y:S04]  /*63a0*/  STG.E.U16 [R160.64], R12 ;  /* 0x0000000ca0007986 */ /* 0x000fe8000c101506 */
[----:B------:R-:W-:Y:S01]  /*63b0*/  STG.E.U16 [R162.64], R16 ;  /* 0x00000010a2007986 */ /* 0x000fe2000c101506 */
[----:B---3--:R-:W-:-:S03]  /*63c0*/  PRMT R4, R6, 0x7632, R4 ;  /* 0x0000763206047816 */ /* 0x008fc60000000004 */
[----:B------:R3:W-:Y:S01]  /*63d0*/  STG.E.U16 [R166.64], R6 ;  /* 0x00000006a6007986 */ /* 0x0007e2000c101506 */
[----:B----4-:R-:W-:-:S03]  /*63e0*/  PRMT R8, R18, 0x7632, R8 ;  /* 0x0000763212087816 */ /* 0x010fc60000000008 */
[----:B------:R4:W-:Y:S04]  /*63f0*/  STG.E.U16 [R168.64], R10 ;  /* 0x0000000aa8007986 */ /* 0x0009e8000c101506 */
[----:B------:R-:W-:Y:S01]  /*6400*/  STG.E.U16 [R124.64], R14 ;  /* 0x0000000e7c007986 */ /* 0x000fe2000c101506 */
[----:B---3--:R-:W-:-:S03]  /*6410*/  PRMT R6, R14, 0x7632, R6 ;  /* 0x000076320e067816 */ /* 0x008fc60000000006 */
[----:B------:R1:W-:Y:S01]  /*6420*/  STG.E.U16 [R36.64], R18 ;  /* 0x0000001224007986 */ /* 0x0003e2000c101506 */
[----:B----4-:R-:W-:-:S03]  /*6430*/  PRMT R10, R15, 0x7632, R10 ;  /* 0x000076320f0a7816 */ /* 0x010fc6000000000a */
[----:B------:R3:W-:Y:S04]  /*6440*/  STG.E.U16 [R38.64], R4 ;  /* 0x0000000426007986 */ /* 0x0007e8000c101506 */
[----:B------:R4:W-:Y:S04]  /*6450*/  STG.E.U16 [R40.64], R5 ;  /* 0x0000000528007986 */ /* 0x0009e8000c101506 */
[----:B------:R5:W-:Y:S01]  /*6460*/  STG.E.U16 [R42.64], R6 ;  /* 0x000000062a007986 */ /* 0x000be2000c101506 */
[----:B-1----:R-:W-:Y:S02]  /*6470*/  PRMT R36, R24, 0x7632, R36 ;  /* 0x0000763218247816 */ /* 0x002fe40000000024 */
[----:B--2---:R-:W-:Y:S01]  /*6480*/  PRMT R37, R28, 0x7632, R37 ;  /* 0x000076321c257816 */ /* 0x004fe20000000025 */
[----:B------:R1:W-:Y:S01]  /*6490*/  STG.E.U16 [R44.64], R8 ;  /* 0x000000082c007986 */ /* 0x0003e2000c101506 */
[----:B---3--:R-:W-:-:S02]  /*64a0*/  PRMT R4, R19, 0x7632, R4 ;  /* 0x0000763213047816 */ /* 0x008fc40000000004 */
[----:B0-----:R-:W-:Y:S01]  /*64b0*/  PRMT R38, R32, 0x7632, R38 ;  /* 0x0000763220267816 */ /* 0x001fe20000000026 */
[----:B------:R0:W-:Y:S01]  /*64c0*/  STG.E.U16 [R46.64], R7 ;  /* 0x000000072e007986 */ /* 0x0001e2000c101506 */
[----:B----4-:R-:W-:-:S03]  /*64d0*/  PRMT R5, R20, 0x7632, R5 ;  /* 0x0000763214057816 */ /* 0x010fc60000000005 */
[----:B------:R-:W-:Y:S01]  /*64e0*/  STG.E.U16 [R48.64], R11 ;  /* 0x0000000b30007986 */ /* 0x000fe2000c101506 */
[----:B-----5:R-:W-:-:S03]  /*64f0*/  PRMT R43, R21, 0x7632, R43 ;  /* 0x00007632152b7816 */ /* 0x020fc6000000002b */
[----:B------:R2:W-:Y:S01]  /*6500*/  STG.E.U16 [R50.64], R15 ;  /* 0x0000000f32007986 */ /* 0x0005e2000c101506 */
[----:B-1----:R-:W-:Y:S02]  /*6510*/  PRMT R44, R25, 0x7632, R44 ;  /* 0x00007632192c7816 */ /* 0x002fe4000000002c */
[----:B------:R-:W-:Y:S01]  /*6520*/  PRMT R45, R29, 0x7632, R45 ;  /* 0x000076321d2d7816 */ /* 0x000fe2000000002d */
[----:B------:R1:W-:Y:S01]  /*6530*/  STG.E.U16 [R52.64], R19 ;  /* 0x0000001334007986 */ /* 0x0003e2000c101506 */
[----:B0-----:R-:W-:-:S03]  /*6540*/  PRMT R46, R33, 0x7632, R46 ;  /* 0x00007632212e7816 */ /* 0x001fc6000000002e */
[----:B------:R0:W-:Y:S04]  /*6550*/  STG.E.U16 [R54.64], R0 ;  /* 0x0000000036007986 */ /* 0x0001e8000c101506 */
[----:B------:R-:W-:Y:S01]  /*6560*/  STG.E.U16 [R56.64], R9 ;  /* 0x0000000938007986 */ /* 0x000fe2000c101506 */
[----:B--2---:R-:W-:-:S03]  /*6570*/  PRMT R51, R22, 0x7632, R51 ;  /* 0x0000763216337816 */ /* 0x004fc60000000033 */
[----:B------:R2:W-:Y:S01]  /*6580*/  STG.E.U16 [R58.64], R10 ;  /* 0x0000000a3a007986 */ /* 0x0005e2000c101506 */
[----:B-1----:R-:W-:Y:S02]  /*6590*/  PRMT R52, R26, 0x7632, R52 ;  /* 0x000076321a347816 */ /* 0x002fe40000000034 */
[----:B------:R-:W-:Y:S01]  /*65a0*/  PRMT R53, R30, 0x7632, R53 ;  /* 0x000076321e357816 */ /* 0x000fe20000000035 */
[----:B------:R1:W-:Y:S01]  /*65b0*/  STG.E.U16 [R60.64], R4 ;  /* 0x000000043c007986 */ /* 0x0003e2000c101506 */
[----:B0-----:R-:W-:Y:S02]  /*65c0*/  PRMT R54, R34, 0x7632, R54 ;  /* 0x0000763222367816 */ /* 0x001fe40000000036 */
[----:B------:R-:W-:Y:S01]  /*65d0*/  FSEL R0, R187, -INF , P2 ;  /* 0xff800000bb007808 */ /* 0x000fe20001000000 */
[----:B------:R0:W-:Y:S04]  /*65e0*/  STG.E.U16 [R62.64], R20 ;  /* 0x000000143e007986 */ /* 0x0001e8000c101506 */
[----:B------:R3:W-:Y:S01]  /*65f0*/  STG.E.U16 [R64.64], R24 ;  /* 0x0000001840007986 */ /* 0x0007e2000c101506 */
[----:B--2---:R-:W-:Y:S01]  /*6600*/  PRMT R59, R23, 0x7632, R59 ;  /* 0x00007632173b7816 */ /* 0x004fe2000000003b */
[----:B------:R-:W-:-:S02]  /*6610*/  FFMA R165, R0, 0.69314718246459960938, R159 ;  /* 0x3f31721800a57823 */ /* 0x000fc4000000009f */
[----:B------:R3:W-:Y:S01]  /*6620*/  STG.E.U16 [R66.64], R28 ;  /* 0x0000001c42007986 */ /* 0x0007e2000c101506 */
[----:B-1----:R-:W-:Y:S02]  /*6630*/  PRMT R60, R27, 0x7632, R60 ;  /* 0x000076321b3c7816 */ /* 0x002fe4000000003c */
[----:B------:R-:W-:Y:S01]  /*6640*/  PRMT R61, R31, 0x7632, R61 ;  /* 0x000076321f3d7816 */ /* 0x000fe2000000003d */
[----:B------:R3:W-:Y:S01]  /*6650*/  STG.E.U16 [R68.64], R32 ;  /* 0x0000002044007986 */ /* 0x0007e2000c101506 */
[----:B0-----:R-:W-:-:S03]  /*6660*/  PRMT R63, R35, 0x7632, R63 ;  /* 0x00007632233f7816 */ /* 0x001fc6000000003f */
[----:B------:R3:W-:Y:S04]  /*6670*/  STG.E.U16 [R70.64], R5 ;  /* 0x0000000546007986 */ /* 0x0007e8000c101506 */
        /* <DEDUP_REMOVED lines=27> */
[----:B------:R-:W-:Y:S06]  /*6830*/  BAR.SYNC.DEFER_BLOCKING 0x0 ;  /* 0x0000000000007b1d */ /* 0x000fec0000010000 */
[----:B------:R3:W-:Y:S04]  /*6840*/  STS.64 [R149], R164 ;  /* 0x000000a495007388 */ /* 0x0007e80000000a00 */
[----:B------:R-:W-:Y:S06]  /*6850*/  BAR.SYNC.DEFER_BLOCKING 0x0 ;  /* 0x0000000000007b1d */ /* 0x000fec0000010000 */
[----:B------:R-:W-:Y:S05]  /*6860*/  @P0 EXIT ;  /* 0x000000000000094d */ /* 0x000fea0003800000 */
[----:B---3--:R-:W0:Y:S01]  /*6870*/  LDS R7, [R158] ;  /* 0x000000009e077984 */ /* 0x008e220000000800 */
[----:B------:R-:W-:-:S02]  /*6880*/  IMAD R2, R2, c[0x0][0x1cc], RZ ;  /* 0x0000730002027a24 */ /* 0x000fc400078e02ff */
[C---:B------:R-:W-:Y:S02]  /*6890*/  IMAD.SHL.U32 R5, R3.reuse, 0x4, RZ ;  /* 0x0000000403057824 */ /* 0x040fe400078e00ff */
[----:B------:R-:W-:Y:S02]  /*68a0*/  IMAD.SHL.U32 R0, R2, 0x4, RZ ;  /* 0x0000000402007824 */ /* 0x000fe400078e00ff */
[----:B------:R-:W-:-:S04]  /*68b0*/  IMAD.HI R4, R3, 0x4, RZ ;  /* 0x0000000403047827 */ /* 0x000fc800078e02ff */
[----:B------:R-:W-:Y:S01]  /*68c0*/  IMAD.HI R3, R2, 0x4, RZ ;  /* 0x0000000402037827 */ /* 0x000fe200078e02ff */
[----:B------:R-:W-:-:S04]  /*68d0*/  IADD3 R2, P0, P1, R5, c[0x0][0x180], R0 ;  /* 0x0000600005027a10 */ /* 0x000fc8000791e000 */
[----:B------:R-:W-:-:S05]  /*68e0*/  IADD3.X R3, R4, c[0x0][0x184], R3, P0, P1 ;  /* 0x0000610004037a10 */ /* 0x000fca00007e2403 */
[----:B0-----:R-:W-:Y:S01]  /*68f0*/  STG.E [R2.64], R7 ;  /* 0x0000000702007986 */ /* 0x001fe2000c101906 */
[----:B------:R-:W-:Y:S05]  /*6900*/  EXIT ;  /* 0x000000000000794d */ /* 0x000fea0003800000 */
.L_x_2:
[----:B------:R-:W-:-:S00]  /*6910*/  BRA `(.L_x_2) ;  /* 0xfffffff000007947 */ /* 0x000fc0000383ffff */
[----:B------:R-:W-:-:S00]  /*6920*/  NOP ;  /* 0x0000000000007918 */ /* 0x000fc00000000000 */
        /* <DEDUP_REMOVED lines=13> */
.L_x_3:


//--------------------- .nv.global.init           --------------------------
	.section	.nv.global.init,"aw",@progbits
.nv.global.init:
	.type		_$_str,@object
	.size		_$_str,(.L_0 - _$_str)
_$_str:
        /*0000*/ 	.byte	0x5f, 0x5f, 0x43, 0x55, 0x44, 0x41, 0x5f, 0x46, 0x54, 0x5a, 0x00
.L_0:


//--------------------- .nv.shared.attn_fwd       --------------------------
	.section	.nv.shared.attn_fwd,"aw",@nobits
	.sectionflags	@""
	.align	16
